// auto-generated by cutlass_sweep.gemm — config: {"arch": "sm_90", "cluster_m": 1, "cluster_n": 8, "dtype": "fp16", "dtype_b": "fp16", "layout": "nt", "stages": 0, "tile_k": 32, "tile_m": 256, "tile_n": 256}
#include "cutlass/cutlass.h"
#include "cutlass/gemm/collective/collective_builder.hpp"
#include "cutlass/gemm/device/gemm_universal_adapter.h"
#include "cutlass/gemm/kernel/gemm_universal.hpp"
#include "cutlass/epilogue/collective/collective_builder.hpp"

using ElemA = cutlass::half_t;
using ElemB = cutlass::half_t;
using ElemCD = cutlass::half_t;
using Acc  = float;
using TileShape    = cute::Shape<cute::_256, cute::_256, cute::_32>;
using ClusterShape = cute::Shape<cute::_1, cute::_8, cute::_1>;

using CollectiveEpilogue = typename cutlass::epilogue::collective::CollectiveBuilder<
    cutlass::arch::Sm90, cutlass::arch::OpClassTensorOp,
    TileShape, ClusterShape,
    cutlass::epilogue::collective::EpilogueTileAuto,
    Acc, Acc,
    ElemCD, cutlass::layout::RowMajor, 128 / cutlass::sizeof_bits<ElemCD>::value,
    ElemCD, cutlass::layout::RowMajor, 128 / cutlass::sizeof_bits<ElemCD>::value,
    cutlass::epilogue::collective::EpilogueScheduleAuto
  >::CollectiveOp;

using CollectiveMainloop = typename cutlass::gemm::collective::CollectiveBuilder<
    cutlass::arch::Sm90, cutlass::arch::OpClassTensorOp,
    ElemA, cutlass::layout::RowMajor, 128 / cutlass::sizeof_bits<ElemA>::value,
    ElemB, cutlass::layout::ColumnMajor, 128 / cutlass::sizeof_bits<ElemB>::value,
    Acc,
    TileShape, ClusterShape,
    cutlass::gemm::collective::StageCountAutoCarveout<static_cast<int>(sizeof(typename CollectiveEpilogue::SharedStorage))>,
    cutlass::gemm::collective::KernelScheduleAuto
  >::CollectiveOp;

using GemmKernel = cutlass::gemm::kernel::GemmUniversal<
    cute::Shape<int,int,int,int>,
    CollectiveMainloop,
    CollectiveEpilogue
>;
using Gemm = cutlass::gemm::device::GemmUniversalAdapter<GemmKernel>;

// Force the device kernel symbol into the cubin without needing a host main.
auto* _anchor = &cutlass::device_kernel<GemmKernel>;


// ===== COMPILED SASS (sm_90a) =====

	.target	sm_90a

	.elftype	@"ET_EXEC"


//--------------------- .note.nv.tkinfo           --------------------------
	.section	.note.nv.tkinfo,"",@"SHT_NOTE"
	.sectionflags	@"SHF_NOTE_NV_TKINFO"
	.tkinfo
        /*0018*/ 	.word	0x00000002
        /*0030*/ 	.string	""
        /*0030*/ 	.string	"ptxas"
        /*0030*/ 	.string	"Cuda compilation tools, release 13.0, V13.0.88"
        /*0030*/ 	.string	"Build cuda_13.0.r13.0/compiler.36424714_0"
        /*0030*/ 	.string	"-arch sm_90a -m 64 "



//--------------------- .note.nv.cuinfo           --------------------------
	.section	.note.nv.cuinfo,"",@"SHT_NOTE"
	.sectionflags	@"SHF_NOTE_NV_CUINFO"
        /*0018*/ 	.short	0x0002
        /*001a*/ 	.short	0x005a
        /*001c*/ 	.short	0x0082
	.zero		2


//--------------------- .nv.info                  --------------------------
	.section	.nv.info,"",@"SHT_CUDA_INFO"
	.align	4


	//----- nvinfo : EIATTR_REGCOUNT
	.align		4
        /*0000*/ 	.byte	0x04, 0x2f
        /*0002*/ 	.short	(.L_15 - .L_14)
	.align		4
.L_14:
        /*0004*/ 	.word	index@(_ZN7cutlass13device_kernelINS_4gemm6kernel13GemmUniversalIN4cute5tupleIJiiiiEEENS1_10collective13CollectiveMmaINS1_34MainloopSm90TmaGmmaWarpSpecializedILi7ENS5_IJNS4_1CILi1EEENSA_ILi8EEESB_EEENS1_35KernelTmaWarpSpecializedCooperativeEEENS5_IJNSA_ILi256EEESG_NSA_ILi32EEEEEENS_6half_tENS5_IJlSB_lEEESJ_SK_NS4_8TiledMMAINS4_8MMA_AtomIJNS4_4SM904GMMA26MMA_64x256x16_F32F16F16_SSILNSO_5MajorE0ELSQ_0ELNSO_7ScaleInE1ELSR_1EEEEEENS4_6LayoutINS5_IJNSA_ILi2EEESB_SB_EEENS5_IJSB_NSA_ILi0EEESX_EEEEENS5_IJNS4_10UnderscoreES10_S10_EEEEENS4_23SM90_TMA_LOAD_MULTICASTENS4_14ComposedLayoutINS4_7SwizzleILi2ELi4ELi3EEENS4_18smem_ptr_flag_bitsILi16EEENSU_INS5_IJSC_SH_EEENS5_IJSH_SB_EEEEEEEvNS4_8identityENS4_13SM90_TMA_LOADES1C_vS1D_EENS_8epilogue10collective6detail29Sm90TmaWarpSpecializedAdapterINS1H_15DefaultEpilogueISJ_SK_SK_NS1G_6thread17LinearCombinationISJ_Li1EffLNS1L_9ScaleType4KindE0ELNS_15FloatRoundStyleE2ESJ_EENS1_15EpilogueDefaultEEEEEvvEEEEvNT_6ParamsE)
        /*0008*/ 	.word	0x000000a8


	//----- nvinfo : EIATTR_FRAME_SIZE
	.align		4
.L_15:
        /*000c*/ 	.byte	0x04, 0x11
        /*000e*/ 	.short	(.L_17 - .L_16)
	.align		4
.L_16:
        /*0010*/ 	.word	index@(_ZN7cutlass13device_kernelINS_4gemm6kernel13GemmUniversalIN4cute5tupleIJiiiiEEENS1_10collective13CollectiveMmaINS1_34MainloopSm90TmaGmmaWarpSpecializedILi7ENS5_IJNS4_1CILi1EEENSA_ILi8EEESB_EEENS1_35KernelTmaWarpSpecializedCooperativeEEENS5_IJNSA_ILi256EEESG_NSA_ILi32EEEEEENS_6half_tENS5_IJlSB_lEEESJ_SK_NS4_8TiledMMAINS4_8MMA_AtomIJNS4_4SM904GMMA26MMA_64x256x16_F32F16F16_SSILNSO_5MajorE0ELSQ_0ELNSO_7ScaleInE1ELSR_1EEEEEENS4_6LayoutINS5_IJNSA_ILi2EEESB_SB_EEENS5_IJSB_NSA_ILi0EEESX_EEEEENS5_IJNS4_10UnderscoreES10_S10_EEEEENS4_23SM90_TMA_LOAD_MULTICASTENS4_14ComposedLayoutINS4_7SwizzleILi2ELi4ELi3EEENS4_18smem_ptr_flag_bitsILi16EEENSU_INS5_IJSC_SH_EEENS5_IJSH_SB_EEEEEEEvNS4_8identityENS4_13SM90_TMA_LOADES1C_vS1D_EENS_8epilogue10collective6detail29Sm90TmaWarpSpecializedAdapterINS1H_15DefaultEpilogueISJ_SK_SK_NS1G_6thread17LinearCombinationISJ_Li1EffLNS1L_9ScaleType4KindE0ELNS_15FloatRoundStyleE2ESJ_EENS1_15EpilogueDefaultEEEEEvvEEEEvNT_6ParamsE)
        /*0014*/ 	.word	0x000004c0


	//----- nvinfo : EIATTR_MIN_STACK_SIZE
	.align		4
.L_17:
        /*0018*/ 	.byte	0x04, 0x12
        /*001a*/ 	.short	(.L_19 - .L_18)
	.align		4
.L_18:
        /*001c*/ 	.word	index@(_ZN7cutlass13device_kernelINS_4gemm6kernel13GemmUniversalIN4cute5tupleIJiiiiEEENS1_10collective13CollectiveMmaINS1_34MainloopSm90TmaGmmaWarpSpecializedILi7ENS5_IJNS4_1CILi1EEENSA_ILi8EEESB_EEENS1_35KernelTmaWarpSpecializedCooperativeEEENS5_IJNSA_ILi256EEESG_NSA_ILi32EEEEEENS_6half_tENS5_IJlSB_lEEESJ_SK_NS4_8TiledMMAINS4_8MMA_AtomIJNS4_4SM904GMMA26MMA_64x256x16_F32F16F16_SSILNSO_5MajorE0ELSQ_0ELNSO_7ScaleInE1ELSR_1EEEEEENS4_6LayoutINS5_IJNSA_ILi2EEESB_SB_EEENS5_IJSB_NSA_ILi0EEESX_EEEEENS5_IJNS4_10UnderscoreES10_S10_EEEEENS4_23SM90_TMA_LOAD_MULTICASTENS4_14ComposedLayoutINS4_7SwizzleILi2ELi4ELi3EEENS4_18smem_ptr_flag_bitsILi16EEENSU_INS5_IJSC_SH_EEENS5_IJSH_SB_EEEEEEEvNS4_8identityENS4_13SM90_TMA_LOADES1C_vS1D_EENS_8epilogue10collective6detail29Sm90TmaWarpSpecializedAdapterINS1H_15DefaultEpilogueISJ_SK_SK_NS1G_6thread17LinearCombinationISJ_Li1EffLNS1L_9ScaleType4KindE0ELNS_15FloatRoundStyleE2ESJ_EENS1_15EpilogueDefaultEEEEEvvEEEEvNT_6ParamsE)
        /*0020*/ 	.word	0x000004c0
.L_19:


//--------------------- .nv.compat                --------------------------
	.section	.nv.compat,"",@"SHT_CUDA_COMPAT_INFO"
	.align	4
        /*0000*/ 	.byte	0x02, 0x09, 0x01, 0x00, 0x02, 0x02, 0x04, 0x00, 0x02, 0x05, 0x05, 0x00, 0x03, 0x07, 0x01, 0x01
        /*0010*/ 	.byte	0x02, 0x03, 0x01, 0x00, 0x02, 0x06, 0x01, 0x00, 0x04, 0x0b, 0x08, 0x00, 0x00, 0x00, 0x00, 0x00
        /*0020*/ 	.byte	0x00, 0x00, 0x00, 0x00


//--------------------- .nv.info._ZN7cutlass13device_kernelINS_4gemm6kernel13GemmUniversalIN4cute5tupleIJiiiiEEENS1_10collective13CollectiveMmaINS1_34MainloopSm90TmaGmmaWarpSpecializedILi7ENS5_IJNS4_1CILi1EEENSA_ILi8EEESB_EEENS1_35KernelTmaWarpSpecializedCooperativeEEENS5_IJNSA_ILi256EEESG_NSA_ILi32EEEEEENS_6half_tENS5_IJlSB_lEEESJ_SK_NS4_8TiledMMAINS4_8MMA_AtomIJNS4_4SM904GMMA26MMA_64x256x16_F32F16F16_SSILNSO_5MajorE0ELSQ_0ELNSO_7ScaleInE1ELSR_1EEEEEENS4_6LayoutINS5_IJNSA_ILi2EEESB_SB_EEENS5_IJSB_NSA_ILi0EEESX_EEEEENS5_IJNS4_10UnderscoreES10_S10_EEEEENS4_23SM90_TMA_LOAD_MULTICASTENS4_14ComposedLayoutINS4_7SwizzleILi2ELi4ELi3EEENS4_18smem_ptr_flag_bitsILi16EEENSU_INS5_IJSC_SH_EEENS5_IJSH_SB_EEEEEEEvNS4_8identityENS4_13SM90_TMA_LOADES1C_vS1D_EENS_8epilogue10collective6detail29Sm90TmaWarpSpecializedAdapterINS1H_15DefaultEpilogueISJ_SK_SK_NS1G_6thread17LinearCombinationISJ_Li1EffLNS1L_9ScaleType4KindE0ELNS_15FloatRoundStyleE2ESJ_EENS1_15EpilogueDefaultEEEEEvvEEEEvNT_6ParamsE --------------------------
	.section	.nv.info._ZN7cutlass13device_kernelINS_4gemm6kernel13GemmUniversalIN4cute5tupleIJiiiiEEENS1_10collective13CollectiveMmaINS1_34MainloopSm90TmaGmmaWarpSpecializedILi7ENS5_IJNS4_1CILi1EEENSA_ILi8EEESB_EEENS1_35KernelTmaWarpSpecializedCooperativeEEENS5_IJNSA_ILi256EEESG_NSA_ILi32EEEEEENS_6half_tENS5_IJlSB_lEEESJ_SK_NS4_8TiledMMAINS4_8MMA_AtomIJNS4_4SM904GMMA26MMA_64x256x16_F32F16F16_SSILNSO_5MajorE0ELSQ_0ELNSO_7ScaleInE1ELSR_1EEEEEENS4_6LayoutINS5_IJNSA_ILi2EEESB_SB_EEENS5_IJSB_NSA_ILi0EEESX_EEEEENS5_IJNS4_10UnderscoreES10_S10_EEEEENS4_23SM90_TMA_LOAD_MULTICASTENS4_14ComposedLayoutINS4_7SwizzleILi2ELi4ELi3EEENS4_18smem_ptr_flag_bitsILi16EEENSU_INS5_IJSC_SH_EEENS5_IJSH_SB_EEEEEEEvNS4_8identityENS4_13SM90_TMA_LOADES1C_vS1D_EENS_8epilogue10collective6detail29Sm90TmaWarpSpecializedAdapterINS1H_15DefaultEpilogueISJ_SK_SK_NS1G_6thread17LinearCombinationISJ_Li1EffLNS1L_9ScaleType4KindE0ELNS_15FloatRoundStyleE2ESJ_EENS1_15EpilogueDefaultEEEEEvvEEEEvNT_6ParamsE,"",@"SHT_CUDA_INFO"
	.sectionflags	@""
	.align	4


	//----- nvinfo : EIATTR_CUDA_API_VERSION
	.align		4
        /*0000*/ 	.byte	0x04, 0x37
        /*0002*/ 	.short	(.L_21 - .L_20)
.L_20:
        /*0004*/ 	.word	0x00000082


	//----- nvinfo : EIATTR_KPARAM_INFO
	.align		4
.L_21:
        /*0008*/ 	.byte	0x04, 0x17
        /*000a*/ 	.short	(.L_23 - .L_22)
.L_22:
        /*000c*/ 	.word	0x00000000
        /*0010*/ 	.short	0x0000
        /*0012*/ 	.short	0x0070
        /*0014*/ 	.byte	0x00, 0xf0, 0x01, 0x10


	//----- nvinfo : EIATTR_SPARSE_MMA_MASK
	.align		4
.L_23:
        /*0018*/ 	.byte	0x03, 0x50
        /*001a*/ 	.short	0x0000


	//----- nvinfo : EIATTR_MAXREG_COUNT
	.align		4
        /*001c*/ 	.byte	0x03, 0x1b
        /*001e*/ 	.short	0x00a8


	//----- nvinfo : EIATTR_NUM_BARRIERS
	.align		4
        /*0020*/ 	.byte	0x02, 0x4c
        /*0022*/ 	.byte	0x01
	.zero		1


	//----- nvinfo : EIATTR_EXTERNS
	.align		4
        /*0024*/ 	.byte	0x04, 0x0f
        /*0026*/ 	.short	(.L_25 - .L_24)


	//   ....[0]....
	.align		4
.L_24:
        /*0028*/ 	.word	index@(__assertfail)


	//----- nvinfo : EIATTR_ANNOTATIONS
	.align		4
.L_25:
        /*002c*/ 	.byte	0x04, 0x55
        /*002e*/ 	.short	(.L_27 - .L_26)


	//   ....[0]....
.L_26:
        /*0030*/ 	.word	0x00000001
        /*0034*/ 	.byte	0xf0, 0x09, 0x00, 0x00, 0x01, 0x00, 0x00, 0x00, 0x00, 0x0a, 0x00, 0x00, 0x01, 0x00, 0x00, 0x00
        /* <DEDUP_REMOVED lines=380> */
        /*1804*/ 	.byte	0x00, 0x78, 0x01, 0x00


	//----- nvinfo : EIATTR_MERCURY_ISA_VERSION
	.align		4
.L_27:
        /*1808*/ 	.byte	0x03, 0x5f
        /*180a*/ 	.short	0x0101


	//----- nvinfo : EIATTR_INT_WARP_WIDE_INSTR_OFFSETS
	.align		4
        /*180c*/ 	.byte	0x04, 0x31
        /*180e*/ 	.short	(.L_29 - .L_28)


	//   ....[0]....
.L_28:
        /*1810*/ 	.word	0x000005b0


	//   ....[1]....
        /*1814*/ 	.word	0x00000660


	//   ....[2]....
        /*1818*/ 	.word	0x00000740


	//----- nvinfo : EIATTR_COOP_GROUP_MASK_REGIDS
	.align		4
.L_29:
        /*181c*/ 	.byte	0x04, 0x29
        /*181e*/ 	.short	(.L_31 - .L_30)


	//   ....[0]....
.L_30:
        /*1820*/ 	.word	0xffffffff


	//   ....[1]....
        /*1824*/ 	.word	0xffffffff


	//   ....[2]....
        /*1828*/ 	.word	0xffffffff


	//   ....[3]....
        /*182c*/ 	.word	0xffffffff


	//   ....[4]....
        /*1830*/ 	.word	0xffffffff


	//   ....[5]....
        /*1834*/ 	.word	0xffffffff


	//----- nvinfo : EIATTR_COOP_GROUP_INSTR_OFFSETS
	.align		4
.L_31:
        /*1838*/ 	.byte	0x04, 0x28
        /*183a*/ 	.short	(.L_33 - .L_32)


	//   ....[0]....
.L_32:
        /*183c*/ 	.word	0x00000070


	//   ....[1]....
        /*1840*/ 	.word	0x00000080


	//   ....[2]....
        /*1844*/ 	.word	0x000001a0


	//   ....[3]....
        /*1848*/ 	.word	0x00000420


	//   ....[4]....
        /*184c*/ 	.word	0x00000830


	//   ....[5]....
        /*1850*/ 	.word	0x00001400


	//----- nvinfo : EIATTR_REG_RECONFIG
	.align		4
.L_33:
        /*1854*/ 	.byte	0x01, 0x54
	.zero		2


	//----- nvinfo : EIATTR_SYSCALL_OFFSETS
	.align		4
        /*1858*/ 	.byte	0x04, 0x46
        /*185a*/ 	.short	(.L_35 - .L_34)


	//   ....[0]....
.L_34:
        /*185c*/ 	.word	0x000015b0


	//----- nvinfo : EIATTR_MBARRIER_INSTR_OFFSETS
	.align		4
.L_35:
        /*1860*/ 	.byte	0x04, 0x39
        /*1862*/ 	.short	(.L_37 - .L_36)


	//   ....[0]....
.L_36:
        /*1864*/ 	.word	0x00000320
        /*1868*/ 	.word	0x000000ff
        /*186c*/ 	.word	0x00000000
        /*1870*/ 	.short	0x0100
        /*1872*/ 	.byte	0x08
	.zero		1


	//   ....[1]....
        /*1874*/ 	.word	0x00000330
        /*1878*/ 	.word	0x000000ff
        /*187c*/ 	.word	0x00000038
        /*1880*/ 	.short	0x0100
        /*1882*/ 	.byte	0x08
	.zero		1


	//   ....[2]....
        /*1884*/ 	.word	0x00000340
        /*1888*/ 	.word	0x000000ff
        /*188c*/ 	.word	0x00000008
        /*1890*/ 	.short	0x0100
        /*1892*/ 	.byte	0x08
	.zero		1


	//   ....[3]....
        /*1894*/ 	.word	0x00000350
        /*1898*/ 	.word	0x000000ff
        /*189c*/ 	.word	0x00000040
        /*18a0*/ 	.short	0x0100
        /*18a2*/ 	.byte	0x08
	.zero		1


	//   ....[4]....
        /*18a4*/ 	.word	0x00000360
        /*18a8*/ 	.word	0x000000ff
        /*18ac*/ 	.word	0x00000010
        /*18b0*/ 	.short	0x0100
        /*18b2*/ 	.byte	0x08
	.zero		1


	//   ....[5]....
        /*18b4*/ 	.word	0x00000370
        /*18b8*/ 	.word	0x000000ff
        /*18bc*/ 	.word	0x00000048
        /*18c0*/ 	.short	0x0100
        /*18c2*/ 	.byte	0x08
	.zero		1


	//   ....[6]....
        /*18c4*/ 	.word	0x00000380
        /*18c8*/ 	.word	0x000000ff
        /*18cc*/ 	.word	0x00000018
        /*18d0*/ 	.short	0x0100
        /*18d2*/ 	.byte	0x08
	.zero		1


	//   ....[7]....
        /*18d4*/ 	.word	0x00000390
        /*18d8*/ 	.word	0x000000ff
        /*18dc*/ 	.word	0x00000050
        /*18e0*/ 	.short	0x0100
        /*18e2*/ 	.byte	0x08
	.zero		1


	//   ....[8]....
        /*18e4*/ 	.word	0x000003a0
        /*18e8*/ 	.word	0x000000ff
        /*18ec*/ 	.word	0x00000020
        /*18f0*/ 	.short	0x0100
        /*18f2*/ 	.byte	0x08
	.zero		1


	//   ....[9]....
        /*18f4*/ 	.word	0x000003b0
        /*18f8*/ 	.word	0x000000ff
        /*18fc*/ 	.word	0x00000058
        /*1900*/ 	.short	0x0100
        /*1902*/ 	.byte	0x08
	.zero		1


	//   ....[10]....
        /*1904*/ 	.word	0x000003c0
        /*1908*/ 	.word	0x000000ff
        /*190c*/ 	.word	0x00000028
        /*1910*/ 	.short	0x0100
        /*1912*/ 	.byte	0x08
	.zero		1


	//   ....[11]....
        /*1914*/ 	.word	0x000003d0
        /*1918*/ 	.word	0x000000ff
        /*191c*/ 	.word	0x00000060
        /*1920*/ 	.short	0x0100
        /*1922*/ 	.byte	0x08
	.zero		1


	//   ....[12]....
        /*1924*/ 	.word	0x000003e0
        /*1928*/ 	.word	0x000000ff
        /*192c*/ 	.word	0x00000030
        /*1930*/ 	.short	0x0100
        /*1932*/ 	.byte	0x08
	.zero		1


	//   ....[13]....
        /*1934*/ 	.word	0x000003f0
        /*1938*/ 	.word	0x000000ff
        /*193c*/ 	.word	0x00000068
        /*1940*/ 	.short	0x0100
        /*1942*/ 	.byte	0x08
	.zero		1


	//   ....[14]....
        /*1944*/ 	.word	0x000007b0
        /*1948*/ 	.word	0x000000ff
        /*194c*/ 	.word	0x00000080
        /*1950*/ 	.short	0x0100
        /*1952*/ 	.byte	0x07
	.zero		1


	//   ....[15]....
        /*1954*/ 	.word	0x000007e0
        /*1958*/ 	.word	0x000000ff
        /*195c*/ 	.word	0x00000088
        /*1960*/ 	.short	0x0100
        /*1962*/ 	.byte	0x07
	.zero		1


	//   ....[16]....
        /*1964*/ 	.word	0x00001690
        /*1968*/ 	.word	0x00000004
        /*196c*/ 	.word	0x00000000
        /*1970*/ 	.short	0x010a
        /*1972*/ 	.byte	0x3f
	.zero		1


	//   ....[17]....
        /*1974*/ 	.word	0x000016d0
        /*1978*/ 	.word	0x00000004
        /*197c*/ 	.word	0x00000000
        /*1980*/ 	.short	0x010a
        /*1982*/ 	.byte	0x3f
	.zero		1


	//   ....[18]....
        /*1984*/ 	.word	0x00002c60
        /*1988*/ 	.word	0x00000005
        /*198c*/ 	.word	0x00000000
        /*1990*/ 	.short	0x010a
        /*1992*/ 	.byte	0x3f
	.zero		1


	//   ....[19]....
        /*1994*/ 	.word	0x00002ca0
        /*1998*/ 	.word	0x00000005
        /*199c*/ 	.word	0x00000000
        /*19a0*/ 	.short	0x010a
        /*19a2*/ 	.byte	0x3f
	.zero		1


	//   ....[20]....
        /*19a4*/ 	.word	0x00004cc0
        /*19a8*/ 	.word	0x00000005
        /*19ac*/ 	.word	0x00000000
        /*19b0*/ 	.short	0x0101
        /*19b2*/ 	.byte	0x3f
	.zero		1


	//   ....[21]....
        /*19b4*/ 	.word	0x00004ef0
        /*19b8*/ 	.word	0x00000000
        /*19bc*/ 	.word	0x00000000
        /*19c0*/ 	.short	0x0101
        /*19c2*/ 	.byte	0x3f
	.zero		1


	//   ....[22]....
        /*19c4*/ 	.word	0x00017340
        /*19c8*/ 	.word	0x00000008
        /*19cc*/ 	.word	0x00000038
        /*19d0*/ 	.short	0x010a
        /*19d2*/ 	.byte	0x3f
	.zero		1


	//   ....[23]....
        /*19d4*/ 	.word	0x00017770
        /*19d8*/ 	.word	0x00000009
        /*19dc*/ 	.word	0x00000088
        /*19e0*/ 	.short	0x0101
        /*19e2*/ 	.byte	0x3f
	.zero		1


	//   ....[24]....
        /*19e4*/ 	.word	0x00017f00
        /*19e8*/ 	.word	0x00000005
        /*19ec*/ 	.word	0x00000000
        /*19f0*/ 	.short	0x010a
        /*19f2*/ 	.byte	0x3f
	.zero		1


	//   ....[25]....
        /*19f4*/ 	.word	0x00017f90
        /*19f8*/ 	.word	0x00000005
        /*19fc*/ 	.word	0x00000000
        /*1a00*/ 	.short	0x010a
        /*1a02*/ 	.byte	0x3f
	.zero		1


	//   ....[26]....
        /*1a04*/ 	.word	0x00018020
        /*1a08*/ 	.word	0x00000005
        /*1a0c*/ 	.word	0x00000000
        /*1a10*/ 	.short	0x010a
        /*1a12*/ 	.byte	0x3f
	.zero		1


	//   ....[27]....
        /*1a14*/ 	.word	0x000180b0
        /*1a18*/ 	.word	0x00000005
        /*1a1c*/ 	.word	0x00000000
        /*1a20*/ 	.short	0x010a
        /*1a22*/ 	.byte	0x3f
	.zero		1


	//   ....[28]....
        /*1a24*/ 	.word	0x00018140
        /*1a28*/ 	.word	0x00000005
        /*1a2c*/ 	.word	0x00000000
        /*1a30*/ 	.short	0x010a
        /*1a32*/ 	.byte	0x3f
	.zero		1


	//   ....[29]....
        /*1a34*/ 	.word	0x000181d0
        /*1a38*/ 	.word	0x00000005
        /*1a3c*/ 	.word	0x00000000
        /*1a40*/ 	.short	0x010a
        /*1a42*/ 	.byte	0x3f
	.zero		1


	//   ....[30]....
        /*1a44*/ 	.word	0x00018260
        /*1a48*/ 	.word	0x00000003
        /*1a4c*/ 	.word	0x00000000
        /*1a50*/ 	.short	0x010a
        /*1a52*/ 	.byte	0x3f
	.zero		1


	//   ....[31]....
        /*1a54*/ 	.word	0x000182c0
        /*1a58*/ 	.word	0x00000004
        /*1a5c*/ 	.word	0x00000000
        /*1a60*/ 	.short	0x010a
        /*1a62*/ 	.byte	0x3f
	.zero		1


	//   ....[32]....
        /*1a64*/ 	.word	0x00018310
        /*1a68*/ 	.word	0x00000005
        /*1a6c*/ 	.word	0x00000000
        /*1a70*/ 	.short	0x010a
        /*1a72*/ 	.byte	0x3f
	.zero		1


	//   ....[33]....
        /*1a74*/ 	.word	0x000183e0
        /*1a78*/ 	.word	0x00000008
        /*1a7c*/ 	.word	0x00000038
        /*1a80*/ 	.short	0x010a
        /*1a82*/ 	.byte	0x3f
	.zero		1


	//   ....[34]....
        /*1a84*/ 	.word	0x000184b0
        /*1a88*/ 	.word	0x00000005
        /*1a8c*/ 	.word	0x00000000
        /*1a90*/ 	.short	0x010a
        /*1a92*/ 	.byte	0x3f
	.zero		1


	//   ....[35]....
        /*1a94*/ 	.word	0x00018500
        /*1a98*/ 	.word	0x00000005
        /*1a9c*/ 	.word	0x00000000
        /*1aa0*/ 	.short	0x010a
        /*1aa2*/ 	.byte	0x3f
	.zero		1


	//   ....[36]....
        /*1aa4*/ 	.word	0x00018550
        /*1aa8*/ 	.word	0x00000005
        /*1aac*/ 	.word	0x00000000
        /*1ab0*/ 	.short	0x010a
        /*1ab2*/ 	.byte	0x3f
	.zero		1


	//   ....[37]....
        /*1ab4*/ 	.word	0x000185a0
        /*1ab8*/ 	.word	0x00000005
        /*1abc*/ 	.word	0x00000000
        /*1ac0*/ 	.short	0x010a
        /*1ac2*/ 	.byte	0x3f
	.zero		1


	//   ....[38]....
        /*1ac4*/ 	.word	0x000185f0
        /*1ac8*/ 	.word	0x00000005
        /*1acc*/ 	.word	0x00000000
        /*1ad0*/ 	.short	0x010a
        /*1ad2*/ 	.byte	0x3f
	.zero		1


	//   ....[39]....
        /*1ad4*/ 	.word	0x00018640
        /*1ad8*/ 	.word	0x00000005
        /*1adc*/ 	.word	0x00000000
        /*1ae0*/ 	.short	0x010a
        /*1ae2*/ 	.byte	0x3f
	.zero		1


	//----- nvinfo : EIATTR_NUM_MBARRIERS
	.align		4
.L_37:
        /*1ae4*/ 	.byte	0x03, 0x38
        /*1ae6*/ 	.short	0x0010


	//----- nvinfo : EIATTR_EXIT_INSTR_OFFSETS
	.align		4
        /*1ae8*/ 	.byte	0x04, 0x1c
        /*1aea*/ 	.short	(.L_39 - .L_38)


	//   ....[0]....
.L_38:
        /*1aec*/ 	.word	0x00000a90


	//   ....[1]....
        /*1af0*/ 	.word	0x00001320


	//   ....[2]....
        /*1af4*/ 	.word	0x000169a0


	//   ....[3]....
        /*1af8*/ 	.word	0x00016fc0


	//   ....[4]....
        /*1afc*/ 	.word	0x000182b0


	//----- nvinfo : EIATTR_MAX_THREADS
	.align		4
.L_39:
        /*1b00*/ 	.byte	0x04, 0x05
        /*1b02*/ 	.short	(.L_41 - .L_40)
.L_40:
        /*1b04*/ 	.word	0x00000180
        /*1b08*/ 	.word	0x00000001
        /*1b0c*/ 	.word	0x00000001


	//----- nvinfo : EIATTR_CRS_STACK_SIZE
	.align		4
.L_41:
        /*1b10*/ 	.byte	0x04, 0x1e
        /*1b12*/ 	.short	(.L_43 - .L_42)
.L_42:
        /*1b14*/ 	.word	0x00000000


	//----- nvinfo : EIATTR_CBANK_PARAM_SIZE
	.align		4
.L_43:
        /*1b18*/ 	.byte	0x03, 0x19
        /*1b1a*/ 	.short	0x0470


	//----- nvinfo : EIATTR_PARAM_CBANK
	.align		4
        /*1b1c*/ 	.byte	0x04, 0x0a
        /*1b1e*/ 	.short	(.L_45 - .L_44)
	.align		4
.L_44:
        /*1b20*/ 	.word	index@(.nv.constant0._ZN7cutlass13device_kernelINS_4gemm6kernel13GemmUniversalIN4cute5tupleIJiiiiEEENS1_10collective13CollectiveMmaINS1_34MainloopSm90TmaGmmaWarpSpecializedILi7ENS5_IJNS4_1CILi1EEENSA_ILi8EEESB_EEENS1_35KernelTmaWarpSpecializedCooperativeEEENS5_IJNSA_ILi256EEESG_NSA_ILi32EEEEEENS_6half_tENS5_IJlSB_lEEESJ_SK_NS4_8TiledMMAINS4_8MMA_AtomIJNS4_4SM904GMMA26MMA_64x256x16_F32F16F16_SSILNSO_5MajorE0ELSQ_0ELNSO_7ScaleInE1ELSR_1EEEEEENS4_6LayoutINS5_IJNSA_ILi2EEESB_SB_EEENS5_IJSB_NSA_ILi0EEESX_EEEEENS5_IJNS4_10UnderscoreES10_S10_EEEEENS4_23SM90_TMA_LOAD_MULTICASTENS4_14ComposedLayoutINS4_7SwizzleILi2ELi4ELi3EEENS4_18smem_ptr_flag_bitsILi16EEENSU_INS5_IJSC_SH_EEENS5_IJSH_SB_EEEEEEEvNS4_8identityENS4_13SM90_TMA_LOADES1C_vS1D_EENS_8epilogue10collective6detail29Sm90TmaWarpSpecializedAdapterINS1H_15DefaultEpilogueISJ_SK_SK_NS1G_6thread17LinearCombinationISJ_Li1EffLNS1L_9ScaleType4KindE0ELNS_15FloatRoundStyleE2ESJ_EENS1_15EpilogueDefaultEEEEEvvEEEEvNT_6ParamsE)
        /*1b24*/ 	.short	0x0210
        /*1b26*/ 	.short	0x0470


	//----- nvinfo : EIATTR_SW_WAR
	.align		4
.L_45:
        /*1b28*/ 	.byte	0x04, 0x36
        /*1b2a*/ 	.short	(.L_47 - .L_46)
.L_46:
        /*1b2c*/ 	.word	0x00000008
.L_47:


//--------------------- .nv.callgraph             --------------------------
	.section	.nv.callgraph,"",@"SHT_CUDA_CALLGRAPH"
	.align	4
	.sectionentsize	8
	.align		4
        /*0000*/ 	.word	0x00000000
	.align		4
        /*0004*/ 	.word	0xffffffff
	.align		4
        /*0008*/ 	.word	index@(_ZN7cutlass13device_kernelINS_4gemm6kernel13GemmUniversalIN4cute5tupleIJiiiiEEENS1_10collective13CollectiveMmaINS1_34MainloopSm90TmaGmmaWarpSpecializedILi7ENS5_IJNS4_1CILi1EEENSA_ILi8EEESB_EEENS1_35KernelTmaWarpSpecializedCooperativeEEENS5_IJNSA_ILi256EEESG_NSA_ILi32EEEEEENS_6half_tENS5_IJlSB_lEEESJ_SK_NS4_8TiledMMAINS4_8MMA_AtomIJNS4_4SM904GMMA26MMA_64x256x16_F32F16F16_SSILNSO_5MajorE0ELSQ_0ELNSO_7ScaleInE1ELSR_1EEEEEENS4_6LayoutINS5_IJNSA_ILi2EEESB_SB_EEENS5_IJSB_NSA_ILi0EEESX_EEEEENS5_IJNS4_10UnderscoreES10_S10_EEEEENS4_23SM90_TMA_LOAD_MULTICASTENS4_14ComposedLayoutINS4_7SwizzleILi2ELi4ELi3EEENS4_18smem_ptr_flag_bitsILi16EEENSU_INS5_IJSC_SH_EEENS5_IJSH_SB_EEEEEEEvNS4_8identityENS4_13SM90_TMA_LOADES1C_vS1D_EENS_8epilogue10collective6detail29Sm90TmaWarpSpecializedAdapterINS1H_15DefaultEpilogueISJ_SK_SK_NS1G_6thread17LinearCombinationISJ_Li1EffLNS1L_9ScaleType4KindE0ELNS_15FloatRoundStyleE2ESJ_EENS1_15EpilogueDefaultEEEEEvvEEEEvNT_6ParamsE)
	.align		4
        /*000c*/ 	.word	index@(__assertfail)
	.align		4
        /*0010*/ 	.word	0x00000000
	.align		4
        /*0014*/ 	.word	0xfffffffe
	.align		4
        /*0018*/ 	.word	0x00000000
	.align		4
        /*001c*/ 	.word	0xfffffffd
	.align		4
        /*0020*/ 	.word	0x00000000
	.align		4
        /*0024*/ 	.word	0xfffffffc


//--------------------- .nv.constant4             --------------------------
	.section	.nv.constant4,"a",@progbits
	.align	8
	.align		8
.nv.constant4:
        /*0000*/ 	.dword	__assertfail
	.align		8
        /*0008*/ 	.dword	__unnamed_1
	.align		8
        /*0010*/ 	.dword	_ZN40_INTERNAL_d90f0e2c_4_k_cu_9772408a_250574cuda3std3__45__cpo5beginE
	.align		8
        /*0018*/ 	.dword	_ZN40_INTERNAL_d90f0e2c_4_k_cu_9772408a_250574cuda3std3__45__cpo3endE
	.align		8
        /*0020*/ 	.dword	_ZN40_INTERNAL_d90f0e2c_4_k_cu_9772408a_250574cuda3std3__45__cpo6cbeginE
	.align		8
        /*0028*/ 	.dword	_ZN40_INTERNAL_d90f0e2c_4_k_cu_9772408a_250574cuda3std3__45__cpo4cendE
	.align		8
        /*0030*/ 	.dword	_ZN40_INTERNAL_d90f0e2c_4_k_cu_9772408a_250574cuda3std3__442_GLOBAL__N__d90f0e2c_4_k_cu_9772408a_250576ignoreE
	.align		8
        /*0038*/ 	.dword	_ZN40_INTERNAL_d90f0e2c_4_k_cu_9772408a_250574cuda3std3__419piecewise_constructE
	.align		8
        /*0040*/ 	.dword	_ZN40_INTERNAL_d90f0e2c_4_k_cu_9772408a_250574cuda3std3__48in_placeE
	.align		8
        /*0048*/ 	.dword	_ZN40_INTERNAL_d90f0e2c_4_k_cu_9772408a_250574cuda3std6ranges3__45__cpo4swapE
	.align		8
        /*0050*/ 	.dword	_ZN40_INTERNAL_d90f0e2c_4_k_cu_9772408a_250574cuda3std6ranges3__45__cpo9iter_moveE
	.align		8
        /*0058*/ 	.dword	_ZN40_INTERNAL_d90f0e2c_4_k_cu_9772408a_250574cute7productE
	.align		8
        /*0060*/ 	.dword	_ZN40_INTERNAL_d90f0e2c_4_k_cu_9772408a_250574cute1_E
	.align		8
        /*0068*/ 	.dword	$str$22
	.align		8
        /*0070*/ 	.dword	$str$23


//--------------------- .text._ZN7cutlass13device_kernelINS_4gemm6kernel13GemmUniversalIN4cute5tupleIJiiiiEEENS1_10collective13CollectiveMmaINS1_34MainloopSm90TmaGmmaWarpSpecializedILi7ENS5_IJNS4_1CILi1EEENSA_ILi8EEESB_EEENS1_35KernelTmaWarpSpecializedCooperativeEEENS5_IJNSA_ILi256EEESG_NSA_ILi32EEEEEENS_6half_tENS5_IJlSB_lEEESJ_SK_NS4_8TiledMMAINS4_8MMA_AtomIJNS4_4SM904GMMA26MMA_64x256x16_F32F16F16_SSILNSO_5MajorE0ELSQ_0ELNSO_7ScaleInE1ELSR_1EEEEEENS4_6LayoutINS5_IJNSA_ILi2EEESB_SB_EEENS5_IJSB_NSA_ILi0EEESX_EEEEENS5_IJNS4_10UnderscoreES10_S10_EEEEENS4_23SM90_TMA_LOAD_MULTICASTENS4_14ComposedLayoutINS4_7SwizzleILi2ELi4ELi3EEENS4_18smem_ptr_flag_bitsILi16EEENSU_INS5_IJSC_SH_EEENS5_IJSH_SB_EEEEEEEvNS4_8identityENS4_13SM90_TMA_LOADES1C_vS1D_EENS_8epilogue10collective6detail29Sm90TmaWarpSpecializedAdapterINS1H_15DefaultEpilogueISJ_SK_SK_NS1G_6thread17LinearCombinationISJ_Li1EffLNS1L_9ScaleType4KindE0ELNS_15FloatRoundStyleE2ESJ_EENS1_15EpilogueDefaultEEEEEvvEEEEvNT_6ParamsE --------------------------
	.section	.text._ZN7cutlass13device_kernelINS_4gemm6kernel13GemmUniversalIN4cute5tupleIJiiiiEEENS1_10collective13CollectiveMmaINS1_34MainloopSm90TmaGmmaWarpSpecializedILi7ENS5_IJNS4_1CILi1EEENSA_ILi8EEESB_EEENS1_35KernelTmaWarpSpecializedCooperativeEEENS5_IJNSA_ILi256EEESG_NSA_ILi32EEEEEENS_6half_tENS5_IJlSB_lEEESJ_SK_NS4_8TiledMMAINS4_8MMA_AtomIJNS4_4SM904GMMA26MMA_64x256x16_F32F16F16_SSILNSO_5MajorE0ELSQ_0ELNSO_7ScaleInE1ELSR_1EEEEEENS4_6LayoutINS5_IJNSA_ILi2EEESB_SB_EEENS5_IJSB_NSA_ILi0EEESX_EEEEENS5_IJNS4_10UnderscoreES10_S10_EEEEENS4_23SM90_TMA_LOAD_MULTICASTENS4_14ComposedLayoutINS4_7SwizzleILi2ELi4ELi3EEENS4_18smem_ptr_flag_bitsILi16EEENSU_INS5_IJSC_SH_EEENS5_IJSH_SB_EEEEEEEvNS4_8identityENS4_13SM90_TMA_LOADES1C_vS1D_EENS_8epilogue10collective6detail29Sm90TmaWarpSpecializedAdapterINS1H_15DefaultEpilogueISJ_SK_SK_NS1G_6thread17LinearCombinationISJ_Li1EffLNS1L_9ScaleType4KindE0ELNS_15FloatRoundStyleE2ESJ_EENS1_15EpilogueDefaultEEEEEvvEEEEvNT_6ParamsE,"ax",@progbits
	.align	128
.text._ZN7cutlass13device_kernelINS_4gemm6kernel13GemmUniversalIN4cute5tupleIJiiiiEEENS1_10collective13CollectiveMmaINS1_34MainloopSm90TmaGmmaWarpSpecializedILi7ENS5_IJNS4_1CILi1EEENSA_ILi8EEESB_EEENS1_35KernelTmaWarpSpecializedCooperativeEEENS5_IJNSA_ILi256EEESG_NSA_ILi32EEEEEENS_6half_tENS5_IJlSB_lEEESJ_SK_NS4_8TiledMMAINS4_8MMA_AtomIJNS4_4SM904GMMA26MMA_64x256x16_F32F16F16_SSILNSO_5MajorE0ELSQ_0ELNSO_7ScaleInE1ELSR_1EEEEEENS4_6LayoutINS5_IJNSA_ILi2EEESB_SB_EEENS5_IJSB_NSA_ILi0EEESX_EEEEENS5_IJNS4_10UnderscoreES10_S10_EEEEENS4_23SM90_TMA_LOAD_MULTICASTENS4_14ComposedLayoutINS4_7SwizzleILi2ELi4ELi3EEENS4_18smem_ptr_flag_bitsILi16EEENSU_INS5_IJSC_SH_EEENS5_IJSH_SB_EEEEEEEvNS4_8identityENS4_13SM90_TMA_LOADES1C_vS1D_EENS_8epilogue10collective6detail29Sm90TmaWarpSpecializedAdapterINS1H_15DefaultEpilogueISJ_SK_SK_NS1G_6thread17LinearCombinationISJ_Li1EffLNS1L_9ScaleType4KindE0ELNS_15FloatRoundStyleE2ESJ_EENS1_15EpilogueDefaultEEEEEvvEEEEvNT_6ParamsE:
        .type           _ZN7cutlass13device_kernelINS_4gemm6kernel13GemmUniversalIN4cute5tupleIJiiiiEEENS1_10collective13CollectiveMmaINS1_34MainloopSm90TmaGmmaWarpSpecializedILi7ENS5_IJNS4_1CILi1EEENSA_ILi8EEESB_EEENS1_35KernelTmaWarpSpecializedCooperativeEEENS5_IJNSA_ILi256EEESG_NSA_ILi32EEEEEENS_6half_tENS5_IJlSB_lEEESJ_SK_NS4_8TiledMMAINS4_8MMA_AtomIJNS4_4SM904GMMA26MMA_64x256x16_F32F16F16_SSILNSO_5MajorE0ELSQ_0ELNSO_7ScaleInE1ELSR_1EEEEEENS4_6LayoutINS5_IJNSA_ILi2EEESB_SB_EEENS5_IJSB_NSA_ILi0EEESX_EEEEENS5_IJNS4_10UnderscoreES10_S10_EEEEENS4_23SM90_TMA_LOAD_MULTICASTENS4_14ComposedLayoutINS4_7SwizzleILi2ELi4ELi3EEENS4_18smem_ptr_flag_bitsILi16EEENSU_INS5_IJSC_SH_EEENS5_IJSH_SB_EEEEEEEvNS4_8identityENS4_13SM90_TMA_LOADES1C_vS1D_EENS_8epilogue10collective6detail29Sm90TmaWarpSpecializedAdapterINS1H_15DefaultEpilogueISJ_SK_SK_NS1G_6thread17LinearCombinationISJ_Li1EffLNS1L_9ScaleType4KindE0ELNS_15FloatRoundStyleE2ESJ_EENS1_15EpilogueDefaultEEEEEvvEEEEvNT_6ParamsE,@function
        .size           _ZN7cutlass13device_kernelINS_4gemm6kernel13GemmUniversalIN4cute5tupleIJiiiiEEENS1_10collective13CollectiveMmaINS1_34MainloopSm90TmaGmmaWarpSpecializedILi7ENS5_IJNS4_1CILi1EEENSA_ILi8EEESB_EEENS1_35KernelTmaWarpSpecializedCooperativeEEENS5_IJNSA_ILi256EEESG_NSA_ILi32EEEEEENS_6half_tENS5_IJlSB_lEEESJ_SK_NS4_8TiledMMAINS4_8MMA_AtomIJNS4_4SM904GMMA26MMA_64x256x16_F32F16F16_SSILNSO_5MajorE0ELSQ_0ELNSO_7ScaleInE1ELSR_1EEEEEENS4_6LayoutINS5_IJNSA_ILi2EEESB_SB_EEENS5_IJSB_NSA_ILi0EEESX_EEEEENS5_IJNS4_10UnderscoreES10_S10_EEEEENS4_23SM90_TMA_LOAD_MULTICASTENS4_14ComposedLayoutINS4_7SwizzleILi2ELi4ELi3EEENS4_18smem_ptr_flag_bitsILi16EEENSU_INS5_IJSC_SH_EEENS5_IJSH_SB_EEEEEEEvNS4_8identityENS4_13SM90_TMA_LOADES1C_vS1D_EENS_8epilogue10collective6detail29Sm90TmaWarpSpecializedAdapterINS1H_15DefaultEpilogueISJ_SK_SK_NS1G_6thread17LinearCombinationISJ_Li1EffLNS1L_9ScaleType4KindE0ELNS_15FloatRoundStyleE2ESJ_EENS1_15EpilogueDefaultEEEEEvvEEEEvNT_6ParamsE,(.L_x_587 - _ZN7cutlass13device_kernelINS_4gemm6kernel13GemmUniversalIN4cute5tupleIJiiiiEEENS1_10collective13CollectiveMmaINS1_34MainloopSm90TmaGmmaWarpSpecializedILi7ENS5_IJNS4_1CILi1EEENSA_ILi8EEESB_EEENS1_35KernelTmaWarpSpecializedCooperativeEEENS5_IJNSA_ILi256EEESG_NSA_ILi32EEEEEENS_6half_tENS5_IJlSB_lEEESJ_SK_NS4_8TiledMMAINS4_8MMA_AtomIJNS4_4SM904GMMA26MMA_64x256x16_F32F16F16_SSILNSO_5MajorE0ELSQ_0ELNSO_7ScaleInE1ELSR_1EEEEEENS4_6LayoutINS5_IJNSA_ILi2EEESB_SB_EEENS5_IJSB_NSA_ILi0EEESX_EEEEENS5_IJNS4_10UnderscoreES10_S10_EEEEENS4_23SM90_TMA_LOAD_MULTICASTENS4_14ComposedLayoutINS4_7SwizzleILi2ELi4ELi3EEENS4_18smem_ptr_flag_bitsILi16EEENSU_INS5_IJSC_SH_EEENS5_IJSH_SB_EEEEEEEvNS4_8identityENS4_13SM90_TMA_LOADES1C_vS1D_EENS_8epilogue10collective6detail29Sm90TmaWarpSpecializedAdapterINS1H_15DefaultEpilogueISJ_SK_SK_NS1G_6thread17LinearCombinationISJ_Li1EffLNS1L_9ScaleType4KindE0ELNS_15FloatRoundStyleE2ESJ_EENS1_15EpilogueDefaultEEEEEvvEEEEvNT_6ParamsE)
        .other          _ZN7cutlass13device_kernelINS_4gemm6kernel13GemmUniversalIN4cute5tupleIJiiiiEEENS1_10collective13CollectiveMmaINS1_34MainloopSm90TmaGmmaWarpSpecializedILi7ENS5_IJNS4_1CILi1EEENSA_ILi8EEESB_EEENS1_35KernelTmaWarpSpecializedCooperativeEEENS5_IJNSA_ILi256EEESG_NSA_ILi32EEEEEENS_6half_tENS5_IJlSB_lEEESJ_SK_NS4_8TiledMMAINS4_8MMA_AtomIJNS4_4SM904GMMA26MMA_64x256x16_F32F16F16_SSILNSO_5MajorE0ELSQ_0ELNSO_7ScaleInE1ELSR_1EEEEEENS4_6LayoutINS5_IJNSA_ILi2EEESB_SB_EEENS5_IJSB_NSA_ILi0EEESX_EEEEENS5_IJNS4_10UnderscoreES10_S10_EEEEENS4_23SM90_TMA_LOAD_MULTICASTENS4_14ComposedLayoutINS4_7SwizzleILi2ELi4ELi3EEENS4_18smem_ptr_flag_bitsILi16EEENSU_INS5_IJSC_SH_EEENS5_IJSH_SB_EEEEEEEvNS4_8identityENS4_13SM90_TMA_LOADES1C_vS1D_EENS_8epilogue10collective6detail29Sm90TmaWarpSpecializedAdapterINS1H_15DefaultEpilogueISJ_SK_SK_NS1G_6thread17LinearCombinationISJ_Li1EffLNS1L_9ScaleType4KindE0ELNS_15FloatRoundStyleE2ESJ_EENS1_15EpilogueDefaultEEEEEvvEEEEvNT_6ParamsE,@"STO_CUDA_ENTRY STV_DEFAULT"
_ZN7cutlass13device_kernelINS_4gemm6kernel13GemmUniversalIN4cute5tupleIJiiiiEEENS1_10collective13CollectiveMmaINS1_34MainloopSm90TmaGmmaWarpSpecializedILi7ENS5_IJNS4_1CILi1EEENSA_ILi8EEESB_EEENS1_35KernelTmaWarpSpecializedCooperativeEEENS5_IJNSA_ILi256EEESG_NSA_ILi32EEEEEENS_6half_tENS5_IJlSB_lEEESJ_SK_NS4_8TiledMMAINS4_8MMA_AtomIJNS4_4SM904GMMA26MMA_64x256x16_F32F16F16_SSILNSO_5MajorE0ELSQ_0ELNSO_7ScaleInE1ELSR_1EEEEEENS4_6LayoutINS5_IJNSA_ILi2EEESB_SB_EEENS5_IJSB_NSA_ILi0EEESX_EEEEENS5_IJNS4_10UnderscoreES10_S10_EEEEENS4_23SM90_TMA_LOAD_MULTICASTENS4_14ComposedLayoutINS4_7SwizzleILi2ELi4ELi3EEENS4_18smem_ptr_flag_bitsILi16EEENSU_INS5_IJSC_SH_EEENS5_IJSH_SB_EEEEEEEvNS4_8identityENS4_13SM90_TMA_LOADES1C_vS1D_EENS_8epilogue10collective6detail29Sm90TmaWarpSpecializedAdapterINS1H_15DefaultEpilogueISJ_SK_SK_NS1G_6thread17LinearCombinationISJ_Li1EffLNS1L_9ScaleType4KindE0ELNS_15FloatRoundStyleE2ESJ_EENS1_15EpilogueDefaultEEEEEvvEEEEvNT_6ParamsE:
[----:B------:R-:W0:Y:S02]  /*0000*/  LDC R1, c[0x0][0x28] ;  /* 0x00000a00ff017b82 */ /* 0x000e240000000800 */
[----:B0-----:R-:W-:Y:S01]  /*0010*/  VIADD R1, R1, 0xfffffb40 ;  /* 0xfffffb4001017836 */ /* 0x001fe20000000000 */
[----:B------:R-:W0:Y:S01]  /*0020*/  S2R R5, SR_TID.X ;  /* 0x0000000000057919 */ /* 0x000e220000002100 */
[----:B------:R-:W-:Y:S01]  /*0030*/  ELECT P0, URZ, PT ;  /* 0x00000000003f782f */ /* 0x000fe20003800000 */
[----:B------:R-:W-:Y:S01]  /*0040*/  BSSY B0, `(.L_x_0) ;  /* 0x0000015000007945 */ /* 0x000fe20003800000 */
[--C-:B0-----:R-:W-:Y:S02]  /*0050*/  SHF.R.U32.HI R0, RZ, 0x5, R5.reuse ;  /* 0x00000005ff007819 */ /* 0x101fe40000011605 */
[----:B------:R-:W-:-:S03]  /*0060*/  SHF.R.U32.HI R2, RZ, 0x7, R5 ;  /* 0x00000007ff027819 */ /* 0x000fc60000011605 */
[----:B------:R-:W0:Y:S04]  /*0070*/  SHFL.IDX PT, R3, R0, RZ, 0x1f ;  /* 0x00001fff00037589 */ /* 0x000e2800000e0000 */
[----:B------:R-:W1:Y:S01]  /*0080*/  SHFL.IDX PT, R2, R2, RZ, 0x1f ;  /* 0x00001fff02027589 */ /* 0x000e6200000e0000 */
[----:B0-----:R-:W-:Y:S02]  /*0090*/  R2UR UR9, R3 ;  /* 0x00000000030972ca */ /* 0x001fe400000e0000 */
[----:B-1----:R-:W-:-:S11]  /*00a0*/  R2UR UR5, R2 ;  /* 0x00000000020572ca */ /* 0x002fd600000e0000 */
[----:B------:R-:W-:Y:S02]  /*00b0*/  USHF.R.S32.HI UR4, URZ, 0x1f, UR9 ;  /* 0x0000001f3f047899 */ /* 0x000fe40008011409 */
[----:B------:R-:W-:Y:S02]  /*00c0*/  ISETP.NE.OR P0, PT, RZ, UR9, !P0 ;  /* 0x00000009ff007c0c */ /* 0x000fe4000c705670 */
[----:B------:R-:W-:-:S04]  /*00d0*/  ULEA.HI UR4, UR4, UR9, URZ, 0x2 ;  /* 0x0000000904047291 */ /* 0x000fc8000f8f103f */
[----:B------:R-:W-:-:S04]  /*00e0*/  ULOP3.LUT UR4, UR4, 0xfffffffc, URZ, 0xc0, !UPT ;  /* 0xfffffffc04047892 */ /* 0x000fc8000f8ec03f */
[----:B------:R-:W-:-:S03]  /*00f0*/  UIADD3 UR9, UR9, -UR4, URZ ;  /* 0x8000000409097290 */ /* 0x000fc6000fffe03f */
[----:B------:R-:W-:Y:S09]  /*0100*/  @P0 BRA `(.L_x_1) ;  /* 0x0000000000200947 */ /* 0x000ff20003800000 */
[----:B------:R-:W-:Y:S02]  /*0110*/  ULDC.64 UR6, c[0x0][0x198] ;  /* 0x0000660000067ab9 */ /* 0x000fe40000000a00 */
[----:B------:R-:W-:Y:S02]  /*0120*/  UIADD3 UR10, UP0, UR6, 0xf0, URZ ;  /* 0x000000f0060a7890 */ /* 0x000fe4000ff1e03f */
[----:B------:R-:W-:Y:S02]  /*0130*/  UIADD3 UR6, UP1, UR6, 0x1f0, URZ ;  /* 0x000001f006067890 */ /* 0x000fe4000ff3e03f */
[----:B------:R-:W-:Y:S02]  /*0140*/  UIADD3.X UR11, URZ, UR7, URZ, UP0, !UPT ;  /* 0x000000073f0b7290 */ /* 0x000fe400087fe43f */
[----:B------:R-:W-:-:S07]  /*0150*/  UIADD3.X UR7, URZ, UR7, URZ, UP1, !UPT ;  /* 0x000000073f077290 */ /* 0x000fce0008ffe43f */
[----:B------:R0:W-:Y:S02]  /*0160*/  UTMACCTL.PF [UR10] ;  /* 0x000000000a0079b9 */ /* 0x0001e40008040000 */
[----:B------:R0:W-:Y:S02]  /*0170*/  UTMACCTL.PF [UR6] ;  /* 0x00000000060079b9 */ /* 0x0001e40008040000 */
[----:B0-----:R-:W-:Y:S01]  /*0180*/  NOP ;  /* 0x0000000000007918 */ /* 0x001fe20000000000 */
.L_x_1:
[----:B------:R-:W-:Y:S05]  /*0190*/  BSYNC B0 ;  /* 0x0000000000007941 */ /* 0x000fea0003800000 */
.L_x_0:
[----:B------:R-:W0:Y:S01]  /*01a0*/  SHFL.IDX PT, R2, R0, RZ, 0x1f ;  /* 0x00001fff00027589 */ /* 0x000e2200000e0000 */
[----:B------:R-:W-:Y:S01]  /*01b0*/  UISETP.NE.AND UP0, UPT, UR9, 0x3, UPT ;  /* 0x000000030900788c */ /* 0x000fe2000bf05270 */
[----:B------:R-:W-:Y:S01]  /*01c0*/  ISETP.NE.AND P2, PT, RZ, UR5, PT ;  /* 0x00000005ff007c0c */ /* 0x000fe2000bf45270 */
[----:B------:R-:W-:Y:S02]  /*01d0*/  UIADD3 UR16, UR5, -0x1, URZ ;  /* 0xffffffff05107890 */ /* 0x000fe4000fffe03f */
[----:B------:R-:W-:Y:S02]  /*01e0*/  UISETP.EQ.OR UP0, UPT, UR9, URZ, !UP0 ;  /* 0x0000003f0900728c */ /* 0x000fe4000c702670 */
[----:B------:R-:W-:Y:S02]  /*01f0*/  UISETP.GE.U32.AND UP1, UPT, UR16, 0x2, UPT ;  /* 0x000000021000788c */ /* 0x000fe4000bf26070 */
[----:B------:R-:W-:-:S04]  /*0200*/  UISETP.EQ.AND UP0, UPT, UR5, URZ, UP0 ;  /* 0x0000003f0500728c */ /* 0x000fc80008702270 */
[----:B------:R-:W-:-:S04]  /*0210*/  USEL UR40, URZ, 0x1, !UP0 ;  /* 0x000000013f287887 */ /* 0x000fc8000c000000 */
[----:B------:R-:W-:Y:S01]  /*0220*/  USEL UR40, UR40, 0x2, UP1 ;  /* 0x0000000228287887 */ /* 0x000fe20008800000 */
[----:B0-----:R-:W-:-:S13]  /*0230*/  ISETP.NE.AND P0, PT, R2, RZ, PT ;  /* 0x000000ff0200720c */ /* 0x001fda0003f05270 */
[----:B------:R-:W-:Y:S05]  /*0240*/  @P0 BRA `(.L_x_2) ;  /* 0x0000000000700947 */ /* 0x000fea0003800000 */
[----:B------:R-:W0:Y:S01]  /*0250*/  S2UR UR8, SR_CgaCtaId ;  /* 0x00000000000879c3 */ /* 0x000e220000008800 */
[----:B------:R-:W-:Y:S01]  /*0260*/  UMOV UR4, 0x400 ;  /* 0x0000040000047882 */ /* 0x000fe20000000000 */
[----:B------:R-:W-:Y:S01]  /*0270*/  UMOV UR5, 0x1 ;  /* 0x0000000100057882 */ /* 0x000fe20000000000 */
[----:B------:R-:W-:Y:S01]  /*0280*/  UMOV UR6, 0x10 ;  /* 0x0000001000067882 */ /* 0x000fe20000000000 */
[----:B------:R-:W-:Y:S01]  /*0290*/  ELECT P0, URZ, PT ;  /* 0x00000000003f782f */ /* 0x000fe20003800000 */
[----:B------:R-:W-:-:S04]  /*02a0*/  UIADD3 UR6, -UR6, 0x100000, URZ ;  /* 0x0010000006067890 */ /* 0x000fc8000fffe13f */
[----:B------:R-:W-:Y:S02]  /*02b0*/  USHF.L.U32 UR7, UR6, 0xb, URZ ;  /* 0x0000000b06077899 */ /* 0x000fe4000800063f */
[----:B------:R-:W-:Y:S02]  /*02c0*/  USHF.L.U32 UR6, UR6, 0x1, URZ ;  /* 0x0000000106067899 */ /* 0x000fe4000800063f */
[----:B0-----:R-:W-:Y:S02]  /*02d0*/  ULEA UR8, UR8, UR4, 0x18 ;  /* 0x0000000408087291 */ /* 0x001fe4000f8ec03f */
[----:B------:R-:W-:-:S04]  /*02e0*/  UIADD3 UR4, -UR5, 0x100000, URZ ;  /* 0x0010000005047890 */ /* 0x000fc8000fffe13f */
[----:B------:R-:W-:Y:S02]  /*02f0*/  USHF.L.U32 UR5, UR4, 0xb, URZ ;  /* 0x0000000b04057899 */ /* 0x000fe4000800063f */
[----:B------:R-:W-:Y:S01]  /*0300*/  USHF.L.U32 UR4, UR4, 0x1, URZ ;  /* 0x0000000104047899 */ /* 0x000fe2000800063f */
[----:B------:R-:W0:Y:S11]  /*0310*/  FENCE.VIEW.ASYNC.S ;  /* 0x00000000000073c6 */ /* 0x000e360000000000 */
[----:B0-----:R0:W1:Y:S01]  /*0320*/  SYNCS.EXCH.64 URZ, [UR8], UR4 ;  /* 0x00000004083f75b2 */ /* 0x0010620008000100 */
[----:B------:R0:W2:Y:S01]  /*0330*/  SYNCS.EXCH.64 URZ, [UR8+0x38], UR6 ;  /* 0x00003806083f75b2 */ /* 0x0000a20008000100 */
[----:B------:R0:W3:Y:S01]  /*0340*/  SYNCS.EXCH.64 URZ, [UR8+0x8], UR4 ;  /* 0x00000804083f75b2 */ /* 0x0000e20008000100 */
[----:B------:R0:W4:Y:S01]  /*0350*/  SYNCS.EXCH.64 URZ, [UR8+0x40], UR6 ;  /* 0x00004006083f75b2 */ /* 0x0001220008000100 */
[----:B------:R0:W0:Y:S01]  /*0360*/  SYNCS.EXCH.64 URZ, [UR8+0x10], UR4 ;  /* 0x00001004083f75b2 */ /* 0x0000220008000100 */
        /* <DEDUP_REMOVED lines=9> */
[----:B------:R-:W-:Y:S01]  /*0400*/  NOP ;  /* 0x0000000000007918 */ /* 0x000fe20000000000 */
.L_x_2:
[----:B------:R-:W5:Y:S01]  /*0410*/  S2UR UR10, SR_CTAID.Y ;  /* 0x00000000000a79c3 */ /* 0x000f620000002600 */
[----:B------:R-:W1:Y:S01]  /*0420*/  SHFL.IDX PT, R0, R0, RZ, 0x1f ;  /* 0x00001fff00007589 */ /* 0x000e6200000e0000 */
[----:B------:R-:W-:Y:S02]  /*0430*/  SHF.R.S32.HI R3, RZ, 0x1f, R5 ;  /* 0x0000001fff037819 */ /* 0x000fe40000011405 */
[----:B------:R-:W-:Y:S02]  /*0440*/  ELECT P0, URZ, PT ;  /* 0x00000000003f782f */ /* 0x000fe40003800000 */
[----:B------:R-:W-:Y:S01]  /*0450*/  SHF.R.S32.HI R7, RZ, 0x1f, R2 ;  /* 0x0000001fff077819 */ /* 0x000fe20000011402 */
[----:B0-----:R-:W-:Y:S01]  /*0460*/  ULDC UR4, c[0x0][0x154] ;  /* 0x0000550000047ab9 */ /* 0x001fe20000000800 */
[----:B------:R-:W-:Y:S01]  /*0470*/  LEA.HI R3, R3, R5, RZ, 0x7 ;  /* 0x0000000503037211 */ /* 0x000fe200078f38ff */
[----:B------:R-:W-:Y:S01]  /*0480*/  ULDC UR11, c[0x0][0x148] ;  /* 0x00005200000b7ab9 */ /* 0x000fe20000000800 */
[----:B------:R-:W0:Y:S01]  /*0490*/  S2UR UR13, SR_CTAID.X ;  /* 0x00000000000d79c3 */ /* 0x000e220000002500 */
[----:B------:R-:W-:Y:S01]  /*04a0*/  LEA.HI R7, R7, R2, RZ, 0x2 ;  /* 0x0000000207077211 */ /* 0x000fe200078f10ff */
[----:B------:R-:W-:Y:S01]  /*04b0*/  NOP ;  /* 0x0000000000007918 */ /* 0x000fe20000000000 */
[----:B------:R-:W-:Y:S01]  /*04c0*/  LOP3.LUT R3, R3, 0xffffff80, RZ, 0xc0, !PT ;  /* 0xffffff8003037812 */ /* 0x000fe200078ec0ff */
[----:B------:R-:W-:Y:S01]  /*04d0*/  NOP ;  /* 0x0000000000007918 */ /* 0x000fe20000000000 */
[----:B------:R-:W-:-:S03]  /*04e0*/  LOP3.LUT R7, R7, 0x3ffffffc, RZ, 0xc0, !PT ;  /* 0x3ffffffc07077812 */ /* 0x000fc600078ec0ff */
[----:B------:R-:W-:Y:S02]  /*04f0*/  IMAD.IADD R3, R5, 0x1, -R3 ;  /* 0x0000000105037824 */ /* 0x000fe400078e0a03 */
[----:B------:R-:W-:Y:S01]  /*0500*/  IMAD.IADD R2, R2, 0x1, -R7 ;  /* 0x0000000102027824 */ /* 0x000fe200078e0a07 */
[----:B-----5:R-:W-:Y:S02]  /*0510*/  I2FP.F32.U32 R4, UR10 ;  /* 0x0000000a00047c45 */ /* 0x020fe40008201000 */
[----:B-1----:R-:W-:Y:S02]  /*0520*/  ISETP.NE.OR P0, PT, R0, RZ, !P0 ;  /* 0x000000ff0000720c */ /* 0x002fe40004705670 */
[----:B------:R-:W-:Y:S01]  /*0530*/  SHF.R.S32.HI R0, RZ, 0x1f, R3 ;  /* 0x0000001fff007819 */ /* 0x000fe20000011403 */
[----:B------:R-:W-:Y:S01]  /*0540*/  FMUL R8, R4, UR4 ;  /* 0x0000000404087c20 */ /* 0x000fe20008400000 */
[----:B------:R-:W-:Y:S01]  /*0550*/  ULDC UR4, c[0x0][0x150] ;  /* 0x0000540000047ab9 */ /* 0x000fe20000000800 */
[----:B0-----:R-:W-:-:S02]  /*0560*/  I2FP.F32.U32 R4, UR13 ;  /* 0x0000000d00047c45 */ /* 0x001fc40008201000 */
[----:B------:R-:W-:Y:S02]  /*0570*/  LEA.HI R0, R0, R3, RZ, 0x3 ;  /* 0x0000000300007211 */ /* 0x000fe400078f18ff */
[----:B------:R-:W0:Y:S01]  /*0580*/  F2I.U32.TRUNC.NTZ R8, R8 ;  /* 0x0000000800087305 */ /* 0x000e22000020f000 */
[----:B------:R-:W-:Y:S01]  /*0590*/  FMUL R6, R4, UR4 ;  /* 0x0000000404067c20 */ /* 0x000fe20008400000 */
[--C-:B------:R-:W-:Y:S02]  /*05a0*/  SHF.R.S32.HI R4, RZ, 0x3, R0.reuse ;  /* 0x00000003ff047819 */ /* 0x100fe40000011400 */
[----:B------:R-:W-:Y:S01]  /*05b0*/  VOTEU.ALL UP0, P0 ;  /* 0x00000000003f7886 */ /* 0x000fe20000000000 */
[----:B------:R-:W-:Y:S01]  /*05c0*/  SHF.R.S32.HI R5, RZ, 0x1f, R0 ;  /* 0x0000001fff057819 */ /* 0x000fe20000011400 */
[----:B------:R-:W-:Y:S01]  /*05d0*/  UMOV UR4, 0x20 ;  /* 0x0000002000047882 */ /* 0x000fe20000000000 */
[----:B------:R-:W1:Y:S01]  /*05e0*/  LDC R0, c[0x0][0x140] ;  /* 0x00005000ff007b82 */ /* 0x000e620000000800 */
[----:B------:R-:W5:Y:S01]  /*05f0*/  F2I.U32.TRUNC.NTZ R6, R6 ;  /* 0x0000000600067305 */ /* 0x000f62000020f000 */
[----:B------:R-:W-:Y:S01]  /*0600*/  LEA.HI R5, R5, R4, RZ, 0x2 ;  /* 0x0000000405057211 */ /* 0x000fe200078f10ff */
[----:B------:R-:W-:Y:S01]  /*0610*/  @!UP0 UMOV UR7, 0x400 ;  /* 0x0000040000078882 */ /* 0x000fe20000000000 */
[----:B------:R-:W-:-:S04]  /*0620*/  @!UP0 UIADD3 UR4, -UR4, 0x100000, URZ ;  /* 0x0010000004048890 */ /* 0x000fc8000fffe13f */
[----:B------:R-:W-:Y:S02]  /*0630*/  @!UP0 USHF.L.U32 UR5, UR4, 0xb, URZ ;  /* 0x0000000b04058899 */ /* 0x000fe4000800063f */
[----:B------:R-:W-:Y:S01]  /*0640*/  @!UP0 USHF.L.U32 UR4, UR4, 0x1, URZ ;  /* 0x0000000104048899 */ /* 0x000fe2000800063f */
[----:B------:R-:W-:Y:S01]  /*0650*/  LOP3.LUT R5, R5, 0xfffffffc, RZ, 0xc0, !PT ;  /* 0xfffffffc05057812 */ /* 0x000fe200078ec0ff */
[----:B------:R-:W-:Y:S01]  /*0660*/  VOTEU.ALL UP1, P0 ;  /* 0x00000000003f7886 */ /* 0x000fe20000020000 */
[----:B------:R-:W2:Y:S01]  /*0670*/  @!UP0 S2UR UR8, SR_CgaCtaId ;  /* 0x00000000000889c3 */ /* 0x000ea20000008800 */
[----:B0-----:R-:W-:Y:S02]  /*0680*/  R2UR UR12, R8 ;  /* 0x00000000080c72ca */ /* 0x001fe400000e0000 */
[----:B------:R-:W-:Y:S01]  /*0690*/  IMAD.IADD R5, R4, 0x1, -R5 ;  /* 0x0000000104057824 */ /* 0x000fe200078e0a05 */
[----:B-----5:R-:W-:-:S04]  /*06a0*/  R2UR UR6, R6 ;  /* 0x00000000060672ca */ /* 0x020fc800000e0000 */
[----:B------:R-:W-:-:S06]  /*06b0*/  LEA R2, R2, R5, 0x2 ;  /* 0x0000000502027211 */ /* 0x000fcc00078e10ff */
[----:B------:R-:W-:Y:S01]  /*06c0*/  UIADD3 UR12, -UR12, URZ, URZ ;  /* 0x0000003f0c0c7290 */ /* 0x000fe2000fffe13f */
[----:B------:R-:W-:Y:S01]  /*06d0*/  IMAD.SHL.U32 R5, R2, 0x4, RZ ;  /* 0x0000000402057824 */ /* 0x000fe200078e00ff */
[----:B-1----:R-:W-:Y:S02]  /*06e0*/  ISETP.EQ.U32.AND P3, PT, R0, 0x1, PT ;  /* 0x000000010000780c */ /* 0x002fe40003f62070 */
[----:B------:R-:W-:Y:S02]  /*06f0*/  UIMAD UR14, UR11, UR12, UR10 ;  /* 0x0000000c0b0e72a4 */ /* 0x000fe4000f8e020a */
[----:B------:R-:W-:Y:S01]  /*0700*/  LOP3.LUT R152, R2, 0xc, R5, 0x78, !PT ;  /* 0x0000000c02987812 */ /* 0x000fe200078e7805 */
[----:B------:R-:W-:Y:S02]  /*0710*/  UIADD3 UR6, -UR6, URZ, URZ ;  /* 0x0000003f06067290 */ /* 0x000fe4000fffe13f */
[----:B--2---:R-:W-:Y:S01]  /*0720*/  @!UP0 ULEA UR7, UR8, UR7, 0x18 ;  /* 0x0000000708078291 */ /* 0x004fe2000f8ec03f */
[----:B------:R-:W-:Y:S01]  /*0730*/  ISETP.NE.AND P1, PT, R152, UR14, PT ;  /* 0x0000000e98007c0c */ /* 0x000fe2000bf25270 */
[----:B------:R-:W-:Y:S01]  /*0740*/  VOTEU.ALL UP0, P0 ;  /* 0x00000000003f7886 */ /* 0x000fe20000000000 */
[----:B------:R-:W-:Y:S01]  /*0750*/  ULDC UR8, c[0x0][0x144] ;  /* 0x0000510000087ab9 */ /* 0x000fe20000000800 */
[----:B------:R-:W-:Y:S01]  /*0760*/  LOP3.LUT P0, RZ, R3, 0x7, RZ, 0xc0, !PT ;  /* 0x0000000703ff7812 */ /* 0x000fe2000780c0ff */
[----:B------:R-:W-:-:S03]  /*0770*/  UIMAD UR8, UR8, UR6, UR13 ;  /* 0x00000006080872a4 */ /* 0x000fc6000f8e020d */
[----:B------:R-:W-:-:S03]  /*0780*/  ISETP.LT.U32.AND P0, PT, R152, 0x8, !P0 ;  /* 0x000000089800780c */ /* 0x000fc60004701070 */
[----:B------:R-:W-:Y:S01]  /*0790*/  ISETP.EQ.OR P1, PT, RZ, UR8, !P1 ;  /* 0x00000008ff007c0c */ /* 0x000fe2000cf22670 */
[----:B------:R-:W0:Y:S02]  /*07a0*/  FENCE.VIEW.ASYNC.S ;  /* 0x00000000000073c6 */ /* 0x000e240000000000 */
[----:B0-----:R0:W1:Y:S01]  /*07b0*/  @!UP0 SYNCS.EXCH.64 URZ, [UR7+0x80], UR4 ;  /* 0x00008004073f85b2 */ /* 0x0010620008000100 */
[----:B------:R-:W-:-:S04]  /*07c0*/  PLOP3.LUT P0, PT, P0, P1, PT, 0x80, 0x0 ;  /* 0x000000000000781c */ /* 0x000fc80000703070 */
[----:B------:R-:W-:Y:S01]  /*07d0*/  P2R R17, PR, RZ, 0x1 ;  /* 0x00000001ff117803 */ /* 0x000fe20000000000 */
[----:B------:R0:W2:Y:S01]  /*07e0*/  @!UP1 SYNCS.EXCH.64 URZ, [UR7+0x88], UR4 ;  /* 0x00008804073f95b2 */ /* 0x0000a20008000100 */
[----:B------:R-:W-:Y:S01]  /*07f0*/  NOP ;  /* 0x0000000000007918 */ /* 0x000fe20000000000 */
[----:B------:R-:W-:Y:S06]  /*0800*/  @!P3 BRA `(.L_x_3) ;  /* 0x000000000008b947 */ /* 0x000fec0003800000 */
[----:B-1234-:R-:W-:Y:S01]  /*0810*/  UCGABAR_ARV ;  /* 0x00000000000079c7 */ /* 0x01efe20008000000 */
[----:B------:R-:W-:Y:S05]  /*0820*/  BRA `(.L_x_4) ;  /* 0x0000000000047947 */ /* 0x000fea0003800000 */
.L_x_3:
[----:B-1234-:R-:W-:Y:S01]  /*0830*/  NOP ;  /* 0x0000000000007918 */ /* 0x01efe20000000000 */
.L_x_4:
[----:B0-----:R-:W-:Y:S01]  /*0840*/  ULDC UR4, c[0x0][0x65c] ;  /* 0x0001970000047ab9 */ /* 0x001fe20000000800 */
[----:B------:R-:W-:Y:S01]  /*0850*/  UMOV UR5, URZ ;  /* 0x0000003f00057c82 */ /* 0x000fe20008000000 */
[----:B------:R-:W-:-:S03]  /*0860*/  UISETP.NE.AND UP0, UPT, UR4, 0x1, UPT ;  /* 0x000000010400788c */ /* 0x000fc6000bf05270 */
[----:B------:R-:W-:Y:S01]  /*0870*/  UMOV UR4, UR13 ;  /* 0x0000000d00047c82 */ /* 0x000fe20008000000 */
[----:B------:R-:W-:Y:S02]  /*0880*/  UP2UR UR45, UPR, URZ, 0x1 ;  /* 0x000000013f2d7883 */ /* 0x000fe40008000000 */
[----:B------:R-:W-:Y:S02]  /*0890*/  PLOP3.LUT P0, PT, PT, PT, UP0, 0x80, 0x0 ;  /* 0x000000000000781c */ /* 0x000fe40003f0f008 */
[----:B------:R-:W-:Y:S02]  /*08a0*/  PLOP3.LUT P1, PT, PT, PT, UP0, 0x80, 0x0 ;  /* 0x000000000000781c */ /* 0x000fe40003f2f008 */
[----:B------:R-:W-:Y:S01]  /*08b0*/  PLOP3.LUT P5, PT, PT, PT, UP0, 0x80, 0x0 ;  /* 0x000000000000781c */ /* 0x000fe20003faf008 */
[----:B------:R-:W-:Y:S01]  /*08c0*/  @UP0 ULDC UR14, c[0x0][0x10] ;  /* 0x00000400000e0ab9 */ /* 0x000fe20000000800 */
[----:B------:R-:W-:Y:S01]  /*08d0*/  @UP0 UMOV UR6, UR10 ;  /* 0x0000000a00060c82 */ /* 0x000fe20008000000 */
[----:B------:R-:W-:Y:S01]  /*08e0*/  @UP0 UMOV UR7, URZ ;  /* 0x0000003f00070c82 */ /* 0x000fe20008000000 */
[----:B------:R-:W-:Y:S01]  /*08f0*/  PLOP3.LUT P4, PT, PT, PT, UP0, 0x80, 0x0 ;  /* 0x000000000000781c */ /* 0x000fe20003f8f008 */
[----:B------:R-:W-:-:S03]  /*0900*/  @UP0 UIMAD.WIDE.U32 UR14, UR13, UR14, UR6 ;  /* 0x0000000e0d0e02a5 */ /* 0x000fc6000f8e0006 */
[----:B------:R-:W-:Y:S01]  /*0910*/  @!UP0 ULDC UR7, c[0x0][0xc] ;  /* 0x0000030000078ab9 */ /* 0x000fe20000000800 */
[----:B------:R-:W-:Y:S01]  /*0920*/  @UP0 UMOV UR6, URZ ;  /* 0x0000003f00060c82 */ /* 0x000fe20008000000 */
[----:B------:R-:W-:Y:S01]  /*0930*/  @!UP0 UIMAD.WIDE.U32 UR4, UR10, UR7, UR4 ;  /* 0x000000070a0482a5 */ /* 0x000fe2000f8e0004 */
[----:B------:R-:W-:Y:S01]  /*0940*/  IMAD.U32 R2, RZ, RZ, UR14 ;  /* 0x0000000eff027e24 */ /* 0x000fe2000f8e00ff */
[----:B------:R-:W-:Y:S02]  /*0950*/  @UP0 UIADD3 UR6, UR15, UR6, URZ ;  /* 0x000000060f060290 */ /* 0x000fe4000fffe03f */
[----:B------:R-:W-:Y:S02]  /*0960*/  IMAD.U32 R3, RZ, RZ, UR15 ;  /* 0x0000000fff037e24 */ /* 0x000fe4000f8e00ff */
[----:B------:R-:W-:Y:S02]  /*0970*/  @P0 IMAD.MOV.U32 R7, RZ, RZ, R2 ;  /* 0x000000ffff070224 */ /* 0x000fe400078e0002 */
[----:B------:R-:W-:Y:S01]  /*0980*/  IMAD.U32 R2, RZ, RZ, UR4 ;  /* 0x00000004ff027e24 */ /* 0x000fe2000f8e00ff */
[----:B------:R-:W-:Y:S01]  /*0990*/  @P1 MOV R6, UR6 ;  /* 0x0000000600061c02 */ /* 0x000fe20008000f00 */
[----:B------:R-:W-:-:S02]  /*09a0*/  IMAD.U32 R5, RZ, RZ, UR5 ;  /* 0x00000005ff057e24 */ /* 0x000fc4000f8e00ff */
[----:B------:R-:W-:Y:S01]  /*09b0*/  IMAD.U32 R3, RZ, RZ, UR5 ;  /* 0x00000005ff037e24 */ /* 0x000fe2000f8e00ff */
[----:B------:R-:W-:Y:S01]  /*09c0*/  @!P4 MOV R7, R2 ;  /* 0x000000020007c202 */ /* 0x000fe20000000f00 */
[----:B------:R-:W-:Y:S02]  /*09d0*/  @!P5 IMAD.MOV.U32 R6, RZ, RZ, R5 ;  /* 0x000000ffff06d224 */ /* 0x000fe400078e0005 */
[----:B------:R-:W-:-:S03]  /*09e0*/  IMAD.U32 R4, RZ, RZ, UR4 ;  /* 0x00000004ff047e24 */ /* 0x000fc6000f8e00ff */
[----:B------:R0:W-:Y:S04]  /*09f0*/  STL [R1+0x200], R6 ;  /* 0x0002000601007387 */ /* 0x0001e80000100800 */
[----:B------:R0:W-:Y:S01]  /*0a00*/  STL [R1+0x204], R7 ;  /* 0x0002040701007387 */ /* 0x0001e20000100800 */
[----:B------:R-:W-:Y:S05]  /*0a10*/  @!P3 BRA `(.L_x_5) ;  /* 0x00000000000cb947 */ /* 0x000fea0003800000 */
[----:B------:R-:W-:Y:S01]  /*0a20*/  UCGABAR_WAIT ;  /* 0x0000000000007dc7 */ /* 0x000fe20008000000 */
[----:B------:R-:W-:Y:S01]  /*0a30*/  CCTL.IVALL ;  /* 0x00000000ff00798f */ /* 0x000fe20002000000 */
[----:B------:R-:W-:Y:S05]  /*0a40*/  BRA `(.L_x_6) ;  /* 0x0000000000047947 */ /* 0x000fea0003800000 */
.L_x_5:
[----:B------:R-:W-:Y:S06]  /*0a50*/  BAR.SYNC.DEFER_BLOCKING 0x0 ;  /* 0x0000000000007b1d */ /* 0x000fec0000010000 */
.L_x_6:
[----:B------:R-:W-:Y:S05]  /*0a60*/  @!P2 BRA `(.L_x_7) ;  /* 0x0000015c00d0a947 */ /* 0x000fea0003800000 */
[----:B------:R-:W-:-:S06]  /*0a70*/  UISETP.GT.U32.AND UP0, UPT, UR16, 0x1, UPT ;  /* 0x000000011000788c */ /* 0x000fcc000bf04070 */
[----:B------:R-:W-:-:S13]  /*0a80*/  PLOP3.LUT P0, PT, PT, PT, UP0, 0x80, 0x0 ;  /* 0x000000000000781c */ /* 0x000fda0003f0f008 */
[----:B------:R-:W-:Y:S05]  /*0a90*/  @P0 EXIT ;  /* 0x000000000000094d */ /* 0x000fea0003800000 */
[----:B------:R-:W-:Y:S01]  /*0aa0*/  ULDC.64 UR4, c[0x0][0x650] ;  /* 0x0001940000047ab9 */ /* 0x000fe20000000a00 */
[----:B------:R-:W-:Y:S01]  /*0ab0*/  UMOV UR41, 0xffffffff ;  /* 0xffffffff00297882 */ /* 0x000fe20000000000 */
[----:B------:R-:W-:Y:S01]  /*0ac0*/  ISETP.GE.U32.AND P0, PT, R7, UR4, PT ;  /* 0x0000000407007c0c */ /* 0x000fe2000bf06070 */
[----:B------:R-:W-:Y:S01]  /*0ad0*/  UMOV UR42, 0xffffffff ;  /* 0xffffffff002a7882 */ /* 0x000fe20000000000 */
[----:B------:R-:W-:Y:S01]  /*0ae0*/  UMOV UR43, 0xffffffff ;  /* 0xffffffff002b7882 */ /* 0x000fe20000000000 */
[----:B------:R-:W-:Y:S02]  /*0af0*/  PRMT R0, RZ, 0x7610, R0 ;  /* 0x00007610ff007816 */ /* 0x000fe40000000000 */
[----:B------:R-:W-:-:S13]  /*0b00*/  ISETP.GE.U32.AND.EX P0, PT, R6, UR5, PT, P0 ;  /* 0x0000000506007c0c */ /* 0x000fda000bf06100 */
[----:B------:R-:W-:Y:S05]  /*0b10*/  @P0 BRA `(.L_x_8) ;  /* 0x0000000400480947 */ /* 0x000fea0003800000 */
[----:B------:R-:W-:Y:S01]  /*0b20*/  ULDC.64 UR16, c[0x0][0x628] ;  /* 0x00018a0000107ab9 */ /* 0x000fe20000000a00 */
[C---:B------:R-:W-:Y:S01]  /*0b30*/  R2UR UR19, R7.reuse ;  /* 0x00000000071372ca */ /* 0x040fe200000e0000 */
[----:B------:R-:W-:Y:S01]  /*0b40*/  ULDC UR18, c[0x0][0x630] ;  /* 0x00018c0000127ab9 */ /* 0x000fe20000000800 */
[----:B------:R-:W-:Y:S02]  /*0b50*/  ISETP.NE.U32.AND P0, PT, RZ, UR16, PT ;  /* 0x00000010ff007c0c */ /* 0x000fe4000bf05070 */
[----:B------:R-:W-:Y:S02]  /*0b60*/  R2UR UR4, R7 ;  /* 0x00000000070472ca */ /* 0x000fe400000e0000 */
[----:B------:R-:W-:Y:S02]  /*0b70*/  ISETP.NE.AND.EX P0, PT, RZ, UR17, PT, P0 ;  /* 0x00000011ff007c0c */ /* 0x000fe4000bf05300 */
[----:B------:R-:W-:-:S11]  /*0b80*/  R2UR UR5, R6 ;  /* 0x00000000060572ca */ /* 0x000fd600000e0000 */
[----:B------:R-:W-:Y:S05]  /*0b90*/  @!P0 BRA `(.L_x_9) ;  /* 0x0000000000308947 */ /* 0x000fea0003800000 */
[----:B------:R-:W-:Y:S01]  /*0ba0*/  R2UR UR4, R7 ;  /* 0x00000000070472ca */ /* 0x000fe200000e0000 */
[----:B------:R-:W-:Y:S01]  /*0bb0*/  ULDC UR9, c[0x0][0x634] ;  /* 0x00018d0000097ab9 */ /* 0x000fe20000000800 */
[----:B------:R-:W-:-:S11]  /*0bc0*/  R2UR UR13, R6 ;  /* 0x00000000060d72ca */ /* 0x000fd600000e0000 */
[----:B------:R-:W-:-:S04]  /*0bd0*/  UIADD3 UR9, UP0, UR4, UR9, URZ ;  /* 0x0000000904097290 */ /* 0x000fc8000ff1e03f */
[----:B------:R-:W-:-:S04]  /*0be0*/  UIADD3.X UR13, URZ, UR13, URZ, UP0, !UPT ;  /* 0x0000000d3f0d7290 */ /* 0x000fc800087fe43f */
[----:B------:R-:W-:-:S04]  /*0bf0*/  UIMAD.WIDE.U32 UR4, UR13, UR16, URZ ;  /* 0x000000100d0472a5 */ /* 0x000fc8000f8e003f */
[----:B------:R-:W-:Y:S02]  /*0c00*/  UIMAD.WIDE.U32 UR6, UP0, UR9, UR17, UR4 ;  /* 0x00000011090672a5 */ /* 0x000fe4000f800004 */
[----:B------:R-:W-:Y:S02]  /*0c10*/  UIMAD.WIDE.U32 UR4, UR9, UR16, URZ ;  /* 0x00000010090472a5 */ /* 0x000fe4000f8e003f */
[----:B------:R-:W-:Y:S02]  /*0c20*/  UIADD3.X UR15, URZ, URZ, URZ, UP0, !UPT ;  /* 0x0000003f3f0f7290 */ /* 0x000fe400087fe43f */
[----:B------:R-:W-:Y:S01]  /*0c30*/  UIADD3 URZ, UP0, UR5, UR6, URZ ;  /* 0x00000006053f7290 */ /* 0x000fe2000ff1e03f */
[----:B------:R-:W-:-:S03]  /*0c40*/  UMOV UR14, UR7 ;  /* 0x00000007000e7c82 */ /* 0x000fc60008000000 */
[----:B------:R-:W-:-:S12]  /*0c50*/  UIMAD.WIDE.U32.X UR4, UR13, UR17, UR14, UP0 ;  /* 0x000000110d0472a5 */ /* 0x000fd800080e040e */
.L_x_9:
[----:B------:R-:W-:Y:S01]  /*0c60*/  USHF.R.U64 UR43, UR4, UR18, UR5 ;  /* 0x00000012042b7299 */ /* 0x000fe20008001205 */
[----:B------:R-:W-:Y:S01]  /*0c70*/  R2UR UR7, R6 ;  /* 0x00000000060772ca */ /* 0x000fe200000e0000 */
[----:B------:R-:W-:Y:S02]  /*0c80*/  USHF.R.U32.HI UR4, URZ, UR18, UR5 ;  /* 0x000000123f047299 */ /* 0x000fe40008011605 */
[----:B------:R-:W-:Y:S01]  /*0c90*/  UIADD3 UR5, UP0, URZ, -UR43, URZ ;  /* 0x8000002b3f057290 */ /* 0x000fe2000ff1e03f */
[----:B------:R-:W-:Y:S01]  /*0ca0*/  ULDC.64 UR14, c[0x0][0x620] ;  /* 0x00018800000e7ab9 */ /* 0x000fe20000000a00 */
[----:B------:R-:W-:Y:S02]  /*0cb0*/  UMOV UR6, UR19 ;  /* 0x0000001300067c82 */ /* 0x000fe40008000000 */
[----:B------:R-:W-:Y:S01]  /*0cc0*/  UIADD3.X UR4, URZ, ~UR4, URZ, UP0, !UPT ;  /* 0x800000043f047290 */ /* 0x000fe200087fe43f */
[----:B------:R-:W-:Y:S01]  /*0cd0*/  ULDC UR9, c[0x0][0x618] ;  /* 0x0001860000097ab9 */ /* 0x000fe20000000800 */
[----:B------:R-:W-:-:S02]  /*0ce0*/  UIMAD UR12, UR11, UR12, UR10 ;  /* 0x0000000c0b0c72a4 */ /* 0x000fc4000f8e020a */
[----:B------:R-:W-:Y:S02]  /*0cf0*/  UIMAD UR4, UR4, UR14, URZ ;  /* 0x0000000e040472a4 */ /* 0x000fe4000f8e023f */
[----:B------:R-:W-:Y:S02]  /*0d00*/  UIMAD.WIDE.U32 UR6, UR5, UR14, UR6 ;  /* 0x0000000e050672a5 */ /* 0x000fe4000f8e0006 */
[----:B------:R-:W-:Y:S01]  /*0d10*/  UIMAD UR4, UR5, UR15, UR4 ;  /* 0x0000000f050472a4 */ /* 0x000fe2000f8e0204 */
[----:B------:R-:W-:Y:S01]  /*0d20*/  ULDC UR10, c[0x0][0x608] ;  /* 0x00018200000a7ab9 */ /* 0x000fe20000000800 */
[----:B------:R-:W-:Y:S02]  /*0d30*/  ULDC UR18, c[0x0][0x658] ;  /* 0x0001960000127ab9 */ /* 0x000fe40000000800 */
[----:B------:R-:W-:Y:S01]  /*0d40*/  UIADD3 UR7, UR7, UR4, URZ ;  /* 0x0000000407077290 */ /* 0x000fe2000fffe03f */
[----:B------:R-:W-:Y:S02]  /*0d50*/  UMOV UR11, 0xffffffff ;  /* 0xffffffff000b7882 */ /* 0x000fe40000000000 */
[----:B------:R-:W-:Y:S01]  /*0d60*/  ULDC.64 UR4, c[0x0][0x640] ;  /* 0x0001900000047ab9 */ /* 0x000fe20000000a00 */
[----:B------:R-:W-:Y:S01]  /*0d70*/  USHF.R.U64 UR16, UR6, UR9, UR7 ;  /* 0x0000000906107299 */ /* 0x000fe20008001207 */
[----:B------:R-:W-:Y:S01]  /*0d80*/  ISETP.NE.U32.AND P0, PT, RZ, UR4, PT ;  /* 0x00000004ff007c0c */ /* 0x000fe2000bf05070 */
[----:B------:R-:W-:-:S02]  /*0d90*/  USHF.R.U32.HI UR7, URZ, UR9, UR7 ;  /* 0x000000093f077299 */ /* 0x000fc40008011607 */
[----:B------:R-:W-:Y:S01]  /*0da0*/  USHF.L.U32 UR6, UR11, UR18, URZ ;  /* 0x000000120b067299 */ /* 0x000fe2000800063f */
[----:B------:R-:W-:Y:S01]  /*0db0*/  ISETP.NE.AND.EX P0, PT, RZ, UR5, PT, P0 ;  /* 0x00000005ff007c0c */ /* 0x000fe2000bf05300 */
[----:B------:R-:W-:Y:S02]  /*0dc0*/  USHF.R.U64 UR22, UR16, UR10, UR7 ;  /* 0x0000000a10167299 */ /* 0x000fe40008001207 */
[----:B------:R-:W-:Y:S02]  /*0dd0*/  USHF.R.U32.HI UR7, URZ, UR10, UR7 ;  /* 0x0000000a3f077299 */ /* 0x000fe40008011607 */
[----:B------:R-:W-:Y:S02]  /*0de0*/  UISETP.NE.AND UP1, UPT, UR45, URZ, UPT ;  /* 0x0000003f2d00728c */ /* 0x000fe4000bf25270 */
[----:B------:R-:W-:Y:S01]  /*0df0*/  USHF.R.U64 UR23, UR22, UR18, UR7 ;  /* 0x0000001216177299 */ /* 0x000fe20008001207 */
[----:B------:R-:W-:Y:S01]  /*0e00*/  ULDC UR17, c[0x0][0x600] ;  /* 0x0001800000117ab9 */ /* 0x000fe20000000800 */
[----:B------:R-:W-:-:S02]  /*0e10*/  ULOP3.LUT UR13, URZ, UR6, URZ, 0x33, !UPT ;  /* 0x000000063f0d7292 */ /* 0x000fc4000f8e333f */
[----:B------:R-:W-:Y:S02]  /*0e20*/  UIADD3 UR15, UR17, -0x1, URZ ;  /* 0xffffffff110f7890 */ /* 0x000fe4000fffe03f */
[----:B------:R-:W-:Y:S02]  /*0e30*/  USEL UR12, UR8, UR12, !UP1 ;  /* 0x0000000c080c7287 */ /* 0x000fe4000c800000 */
[----:B------:R-:W-:Y:S01]  /*0e40*/  USHF.R.U32.HI UR7, URZ, UR18, UR7 ;  /* 0x000000123f077299 */ /* 0x000fe20008011607 */
[----:B------:R-:W-:Y:S01]  /*0e50*/  ULDC UR19, c[0x0][0x648] ;  /* 0x0001920000137ab9 */ /* 0x000fe20000000800 */
[----:B------:R-:W-:Y:S01]  /*0e60*/  ULDC UR20, c[0x0][0x638] ;  /* 0x00018e0000147ab9 */ /* 0x000fe20000000800 */
[----:B------:R-:W-:Y:S01]  /*0e70*/  UMOV UR21, 0x1 ;  /* 0x0000000100157882 */ /* 0x000fe20000000000 */
[----:B------:R-:W-:Y:S01]  /*0e80*/  UMOV UR6, UR23 ;  /* 0x0000001700067c82 */ /* 0x000fe20008000000 */
[----:B------:R-:W-:Y:S07]  /*0e90*/  @!P0 BRA `(.L_x_10) ;  /* 0x0000000000308947 */ /* 0x000fee0003800000 */
[----:B------:R-:W-:Y:S02]  /*0ea0*/  ULDC UR10, c[0x0][0x64c] ;  /* 0x00019300000a7ab9 */ /* 0x000fe40000000800 */
        /* <DEDUP_REMOVED lines=8> */
[----:B------:R-:W-:-:S07]  /*0f30*/  UIMAD.WIDE.U32.X UR4, UR14, UR5, UR10, UP0 ;  /* 0x000000050e0472a5 */ /* 0x000fce00080e040a */
[----:B------:R-:W-:Y:S01]  /*0f40*/  UMOV UR6, UR4 ;  /* 0x0000000400067c82 */ /* 0x000fe20008000000 */
[----:B------:R-:W-:-:S05]  /*0f50*/  UMOV UR7, UR5 ;  /* 0x0000000500077c82 */ /* 0x000fca0008000000 */
.L_x_10:
[----:B------:R-:W-:Y:S01]  /*0f60*/  USHF.R.U64 UR5, UR6, UR19, UR7 ;  /* 0x0000001306057299 */ /* 0x000fe20008001207 */
[----:B------:R-:W-:Y:S01]  /*0f70*/  IMAD.MOV.U32 R0, RZ, RZ, 0x1 ;  /* 0x00000001ff007424 */ /* 0x000fe200078e00ff */
[----:B------:R-:W-:Y:S02]  /*0f80*/  USHF.L.U32 UR4, UR21, UR18, URZ ;  /* 0x0000001215047299 */ /* 0x000fe4000800063f */
[----:B------:R-:W-:Y:S02]  /*0f90*/  ULOP3.LUT UR13, UR22, UR13, URZ, 0xc0, !UPT ;  /* 0x0000000d160d7292 */ /* 0x000fe4000f8ec03f */
[----:B------:R-:W-:Y:S02]  /*0fa0*/  UIADD3 UR6, -UR5, URZ, URZ ;  /* 0x0000003f05067290 */ /* 0x000fe4000fffe13f */
[----:B------:R-:W-:Y:S02]  /*0fb0*/  UIMAD UR13, UR4, UR5, UR13 ;  /* 0x00000005040d72a4 */ /* 0x000fe4000f8e020d */
[----:B------:R-:W-:-:S02]  /*0fc0*/  ULOP3.LUT UR15, UR16, UR15, URZ, 0xc0, !UPT ;  /* 0x0000000f100f7292 */ /* 0x000fc4000f8ec03f */
[----:B------:R-:W-:Y:S01]  /*0fd0*/  UIMAD UR4, UR6, UR20, UR23 ;  /* 0x00000014060472a4 */ /* 0x000fe2000f8e0217 */
[----:B------:R-:W-:Y:S01]  /*0fe0*/  ULDC UR5, c[0x0][0x610] ;  /* 0x0001840000057ab9 */ /* 0x000fe20000000800 */
[----:B------:R-:W-:Y:S02]  /*0ff0*/  UISETP.NE.AND UP0, UPT, UR45, URZ, UPT ;  /* 0x0000003f2d00728c */ /* 0x000fe4000bf05270 */
[----:B------:R-:W-:Y:S02]  /*1000*/  UIMAD UR12, UR13, UR5, UR12 ;  /* 0x000000050d0c72a4 */ /* 0x000fe4000f8e020c */
[----:B------:R-:W-:-:S04]  /*1010*/  UIMAD UR4, UR4, UR17, UR15 ;  /* 0x00000011040472a4 */ /* 0x000fc8000f8e020f */
[----:B------:R-:W-:Y:S02]  /*1020*/  USEL UR42, UR4, UR12, !UP0 ;  /* 0x0000000c042a7287 */ /* 0x000fe4000c000000 */
[----:B------:R-:W-:-:S12]  /*1030*/  USEL UR41, UR12, UR4, !UP0 ;  /* 0x000000040c297287 */ /* 0x000fd8000c000000 */
.L_x_8:
[----:B------:R-:W-:-:S08]  /*1040*/  NOP ;  /* 0x0000000000007918 */ /* 0x000fd00000000000 */
[----:B------:R-:W1:Y:S02]  /*1050*/  USETMAXREG.TRY_ALLOC.CTAPOOL UP0, 0xf0 ;  /* 0x000000f0000079c8 */ /* 0x000e640008000600 */
[----:B-1----:R-:W-:-:S13]  /*1060*/  PLOP3.LUT P0, PT, PT, PT, UP0, 0x80, 0x0 ;  /* 0x000000000000781c */ /* 0x002fda0003f0f008 */
[----:B------:R-:W-:Y:S05]  /*1070*/  @!P0 BRA `(.L_x_8) ;  /* 0xfffffffc00f08947 */ /* 0x000fea000383ffff */
[----:B------:R-:W-:Y:S01]  /*1080*/  ULDC.64 UR4, c[0x0][0x598] ;  /* 0x0001660000047ab9 */ /* 0x000fe20000000a00 */
[----:B------:R-:W-:Y:S01]  /*1090*/  ULDC.64 UR36, c[0x0][0x208] ;  /* 0x0000820000247ab9 */ /* 0x000fe20000000a00 */
[----:B------:R-:W-:-:S04]  /*10a0*/  ISETP.NE.U32.AND P0, PT, RZ, UR4, PT ;  /* 0x00000004ff007c0c */ /* 0x000fc8000bf05070 */
[----:B------:R-:W-:-:S13]  /*10b0*/  ISETP.NE.AND.EX P0, PT, RZ, UR5, PT, P0 ;  /* 0x00000005ff007c0c */ /* 0x000fda000bf05300 */
[----:B------:R-:W-:Y:S05]  /*10c0*/  @!P0 BRA `(.L_x_11) ;  /* 0x00000000001c8947 */ /* 0x000fea0003800000 */
[----:B------:R-:W1:Y:S02]  /*10d0*/  LDC.64 R2, c[0x0][0x598] ;  /* 0x00016600ff027b82 */ /* 0x000e640000000a00 */
[----:B-1----:R-:W2:Y:S02]  /*10e0*/  LDG.E.64 R2, desc[UR36][R2.64] ;  /* 0x0000002402027981 */ /* 0x002ea4000c1e1b00 */
[----:B--2---:R-:W-:-:S04]  /*10f0*/  ISETP.NE.U32.AND P0, PT, R2, RZ, PT ;  /* 0x000000ff0200720c */ /* 0x004fc80003f05070 */
[----:B------:R-:W-:-:S13]  /*1100*/  ISETP.NE.AND.EX P0, PT, R3, RZ, PT, P0 ;  /* 0x000000ff0300720c */ /* 0x000fda0003f05300 */
[----:B------:R-:W-:Y:S05]  /*1110*/  @!P0 BRA `(.L_x_11) ;  /* 0x0000000000088947 */ /* 0x000fea0003800000 */
[----:B------:R1:W5:Y:S01]  /*1120*/  LD.E R2, desc[UR36][R2.64] ;  /* 0x0000002402027980 */ /* 0x000362000c101900 */
[----:B------:R-:W-:Y:S05]  /*1130*/  BRA `(.L_x_12) ;  /* 0x0000000000247947 */ /* 0x000fea0003800000 */
.L_x_11:
[----:B------:R-:W-:Y:S02]  /*1140*/  ULDC.64 UR4, c[0x0][0x588] ;  /* 0x0001620000047ab9 */ /* 0x000fe40000000a00 */
[----:B------:R-:W-:-:S04]  /*1150*/  ISETP.NE.U32.AND P0, PT, RZ, UR4, PT ;  /* 0x00000004ff007c0c */ /* 0x000fc8000bf05070 */
[----:B------:R-:W-:-:S13]  /*1160*/  ISETP.NE.AND.EX P0, PT, RZ, UR5, PT, P0 ;  /* 0x00000005ff007c0c */ /* 0x000fda000bf05300 */
[----:B------:R-:W-:Y:S05]  /*1170*/  @!P0 BRA `(.L_x_13) ;  /* 0x00000000000c8947 */ /* 0x000fea0003800000 */
[----:B------:R-:W1:Y:S02]  /*1180*/  LDC.64 R2, c[0x0][0x588] ;  /* 0x00016200ff027b82 */ /* 0x000e640000000a00 */
[----:B-1----:R2:W5:Y:S01]  /*1190*/  LDG.E R2, desc[UR36][R2.64] ;  /* 0x0000002402027981 */ /* 0x002562000c1e1900 */
[----:B------:R-:W-:Y:S05]  /*11a0*/  BRA `(.L_x_12) ;  /* 0x0000000000087947 */ /* 0x000fea0003800000 */
.L_x_13:
[----:B------:R-:W-:Y:S02]  /*11b0*/  ULDC UR4, c[0x0][0x580] ;  /* 0x0001600000047ab9 */ /* 0x000fe40000000800 */
[----:B------:R-:W-:-:S07]  /*11c0*/  IMAD.U32 R2, RZ, RZ, UR4 ;  /* 0x00000004ff027e24 */ /* 0x000fce000f8e00ff */
.L_x_12:
[----:B------:R-:W-:Y:S02]  /*11d0*/  ULDC.64 UR4, c[0x0][0x5a0] ;  /* 0x0001680000047ab9 */ /* 0x000fe40000000a00 */
[----:B------:R-:W-:-:S04]  /*11e0*/  ISETP.NE.U32.AND P0, PT, RZ, UR4, PT ;  /* 0x00000004ff007c0c */ /* 0x000fc8000bf05070 */
[----:B------:R-:W-:-:S13]  /*11f0*/  ISETP.NE.AND.EX P0, PT, RZ, UR5, PT, P0 ;  /* 0x00000005ff007c0c */ /* 0x000fda000bf05300 */
[----:B------:R-:W-:Y:S05]  /*1200*/  @!P0 BRA `(.L_x_14) ;  /* 0x00000000001c8947 */ /* 0x000fea0003800000 */
[----:B------:R-:W3:Y:S02]  /*1210*/  LDC.64 R4, c[0x0][0x5a0] ;  /* 0x00016800ff047b82 */ /* 0x000ee40000000a00 */
[----:B---3--:R-:W3:Y:S02]  /*1220*/  LDG.E.64 R4, desc[UR36][R4.64] ;  /* 0x0000002404047981 */ /* 0x008ee4000c1e1b00 */
[----:B---3--:R-:W-:-:S04]  /*1230*/  ISETP.NE.U32.AND P0, PT, R4, RZ, PT ;  /* 0x000000ff0400720c */ /* 0x008fc80003f05070 */
[----:B------:R-:W-:-:S13]  /*1240*/  ISETP.NE.AND.EX P0, PT, R5, RZ, PT, P0 ;  /* 0x000000ff0500720c */ /* 0x000fda0003f05300 */
[----:B------:R-:W-:Y:S05]  /*1250*/  @!P0 BRA `(.L_x_14) ;  /* 0x0000000000088947 */ /* 0x000fea0003800000 */
[----:B------:R3:W5:Y:S01]  /*1260*/  LD.E R16, desc[UR36][R4.64] ;  /* 0x0000002404107980 */ /* 0x000762000c101900 */
[----:B------:R-:W-:Y:S05]  /*1270*/  BRA `(.L_x_15) ;  /* 0x0000000000247947 */ /* 0x000fea0003800000 */
.L_x_14:
[----:B------:R-:W-:Y:S02]  /*1280*/  ULDC.64 UR4, c[0x0][0x590] ;  /* 0x0001640000047ab9 */ /* 0x000fe40000000a00 */
[----:B------:R-:W-:-:S04]  /*1290*/  ISETP.NE.U32.AND P0, PT, RZ, UR4, PT ;  /* 0x00000004ff007c0c */ /* 0x000fc8000bf05070 */
[----:B------:R-:W-:-:S13]  /*12a0*/  ISETP.NE.AND.EX P0, PT, RZ, UR5, PT, P0 ;  /* 0x00000005ff007c0c */ /* 0x000fda000bf05300 */
[----:B------:R-:W-:Y:S05]  /*12b0*/  @!P0 BRA `(.L_x_16) ;  /* 0x00000000000c8947 */ /* 0x000fea0003800000 */
[----:B------:R-:W3:Y:S02]  /*12c0*/  LDC.64 R4, c[0x0][0x590] ;  /* 0x00016400ff047b82 */ /* 0x000ee40000000a00 */
[----:B---3--:R4:W5:Y:S01]  /*12d0*/  LDG.E R16, desc[UR36][R4.64] ;  /* 0x0000002404107981 */ /* 0x008962000c1e1900 */
[----:B------:R-:W-:Y:S05]  /*12e0*/  BRA `(.L_x_15) ;  /* 0x0000000000087947 */ /* 0x000fea0003800000 */
.L_x_16:
[----:B------:R-:W-:Y:S02]  /*12f0*/  ULDC UR4, c[0x0][0x584] ;  /* 0x0001610000047ab9 */ /* 0x000fe40000000800 */
[----:B------:R-:W-:-:S07]  /*1300*/  IMAD.U32 R16, RZ, RZ, UR4 ;  /* 0x00000004ff107e24 */ /* 0x000fce000f8e00ff */
.L_x_15:
[----:B------:R-:W-:-:S13]  /*1310*/  LOP3.LUT P0, RZ, R0, 0xff, RZ, 0xc0, !PT ;  /* 0x000000ff00ff7812 */ /* 0x000fda000780c0ff */
[----:B------:R-:W-:Y:S05]  /*1320*/  @!P0 EXIT ;  /* 0x000000000000894d */ /* 0x000fea0003800000 */
[----:B------:R-:W-:Y:S01]  /*1330*/  ULDC UR4, c[0x0][0x28c] ;  /* 0x0000a30000047ab9 */ /* 0x000fe20000000800 */
[----:B------:R-:W-:Y:S01]  /*1340*/  UMOV UR38, URZ ;  /* 0x0000003f00267c82 */ /* 0x000fe20008000000 */
[----:B------:R-:W-:Y:S01]  /*1350*/  UIADD3 UR4, UR4, 0x1f, URZ ;  /* 0x0000001f04047890 */ /* 0x000fe2000fffe03f */
[----:B------:R-:W-:-:S03]  /*1360*/  UMOV UR39, URZ ;  /* 0x0000003f00277c82 */ /* 0x000fc60008000000 */
[----:B------:R-:W-:-:S04]  /*1370*/  USHF.R.S32.HI UR5, URZ, 0x1f, UR4 ;  /* 0x0000001f3f057899 */ /* 0x000fc80008011404 */
[----:B------:R-:W-:-:S04]  /*1380*/  ULEA.HI UR5, UR5, UR4, URZ, 0x5 ;  /* 0x0000000405057291 */ /* 0x000fc8000f8f283f */
[----:B------:R-:W-:-:S12]  /*1390*/  USHF.R.S32.HI UR44, URZ, 0x5, UR5 ;  /* 0x000000053f2c7899 */ /* 0x000fd80008011405 */
.L_x_546:
[----:B0-----:R-:W0:Y:S01]  /*13a0*/  S2R R0, SR_TID.X ;  /* 0x0000000000007919 */ /* 0x001e220000002100 */
[----:B-1----:R-:W1:Y:S01]  /*13b0*/  S2UR UR7, SR_CgaCtaId ;  /* 0x00000000000779c3 */ /* 0x002e620000008800 */
[----:B------:R-:W-:Y:S02]  /*13c0*/  UMOV UR6, 0x400 ;  /* 0x0000040000067882 */ /* 0x000fe40000000000 */
[----:B-1----:R-:W-:Y:S01]  /*13d0*/  ULEA UR6, UR7, UR6, 0x18 ;  /* 0x0000000607067291 */ /* 0x002fe2000f8ec03f */
[----:B0-----:R-:W-:-:S04]  /*13e0*/  LOP3.LUT R0, R0, 0x80, RZ, 0xc0, !PT ;  /* 0x0000008000007812 */ /* 0x001fc800078ec0ff */
[----:B------:R-:W-:-:S06]  /*13f0*/  SHF.R.U32.HI R0, RZ, 0x7, R0 ;  /* 0x00000007ff007819 */ /* 0x000fcc0000011600 */
[----:B------:R-:W0:Y:S02]  /*1400*/  SHFL.IDX PT, R0, R0, RZ, 0x1f ;  /* 0x00001fff00007589 */ /* 0x000e2400000e0000 */
[----:B0-----:R-:W-:-:S13]  /*1410*/  R2UR UR4, R0 ;  /* 0x00000000000472ca */ /* 0x001fda00000e0000 */
[----:B------:R-:W-:-:S04]  /*1420*/  ULEA.HI UR5, UR4, UR4, URZ, 0x1 ;  /* 0x0000000404057291 */ /* 0x000fc8000f8f083f */
[----:B------:R-:W-:-:S04]  /*1430*/  ULOP3.LUT UR5, UR5, 0xffffe, URZ, 0xc0, !UPT ;  /* 0x000ffffe05057892 */ /* 0x000fc8000f8ec03f */
[----:B------:R-:W-:-:S03]  /*1440*/  UIADD3 UR5, UR4, -UR5, URZ ;  /* 0x8000000504057290 */ /* 0x000fc6000fffe03f */
[----:B------:R-:W-:Y:S01]  /*1450*/  ULDC UR4, c[0x0][0x28c] ;  /* 0x0000a30000047ab9 */ /* 0x000fe20000000800 */
[----:B------:R-:W-:Y:S01]  /*1460*/  ULEA UR5, UR5, UR6, 0xc ;  /* 0x0000000605057291 */ /* 0x000fe2000f8e603f */
[----:B------:R-:W-:-:S03]  /*1470*/  ISETP.LT.AND P0, PT, RZ, UR4, PT ;  /* 0x00000004ff007c0c */ /* 0x000fc6000bf01270 */
[----:B------:R-:W-:-:S04]  /*1480*/  UIADD3 UR5, UR5, 0x180, URZ ;  /* 0x0000018005057890 */ /* 0x000fc8000fffe03f */
[----:B------:R-:W-:-:S04]  /*1490*/  USHF.R.U32.HI UR5, URZ, 0x4, UR5 ;  /* 0x000000043f057899 */ /* 0x000fc80008011605 */
[----:B------:R-:W-:Y:S02]  /*14a0*/  ULOP3.LUT UR46, UR5, 0x3fff, URZ, 0xc0, !UPT ;  /* 0x00003fff052e7892 */ /* 0x000fe4000f8ec03f */
[----:B---3--:R-:W-:Y:S10]  /*14b0*/  @P0 BRA `(.L_x_17) ;  /* 0x0000000000400947 */ /* 0x008ff40003800000 */
[----:B------:R-:W-:Y:S01]  /*14c0*/  MOV R0, 0x0 ;  /* 0x0000000000007802 */ /* 0x000fe20000000f00 */
[----:B------:R-:W-:Y:S01]  /*14d0*/  ULDC.64 UR4, c[0x4][0x68] ;  /* 0x01001a0000047ab9 */ /* 0x000fe20000000a00 */
[----:B------:R-:W-:Y:S01]  /*14e0*/  ULDC.64 UR6, c[0x4][0x8] ;  /* 0x0100020000067ab9 */ /* 0x000fe20000000a00 */
[----:B---34-:R-:W-:Y:S01]  /*14f0*/  MOV R4, UR4 ;  /* 0x0000000400047c02 */ /* 0x018fe20008000f00 */
[----:B------:R0:W1:Y:S01]  /*1500*/  LDC.64 R14, c[0x4][R0] ;  /* 0x01000000000e7b82 */ /* 0x0000620000000a00 */
[----:B------:R-:W-:Y:S01]  /*1510*/  IMAD.U32 R5, RZ, RZ, UR5 ;  /* 0x00000005ff057e24 */ /* 0x000fe2000f8e00ff */
[----:B------:R-:W-:Y:S01]  /*1520*/  ULDC.64 UR4, c[0x4][0x70] ;  /* 0x01001c0000047ab9 */ /* 0x000fe20000000a00 */
[----:B------:R-:W-:Y:S01]  /*1530*/  IMAD.U32 R10, RZ, RZ, UR6 ;  /* 0x00000006ff0a7e24 */ /* 0x000fe2000f8e00ff */
[----:B------:R-:W-:Y:S01]  /*1540*/  MOV R11, UR7 ;  /* 0x00000007000b7c02 */ /* 0x000fe20008000f00 */
[----:B------:R-:W-:Y:S02]  /*1550*/  IMAD.U32 R6, RZ, RZ, UR4 ;  /* 0x00000004ff067e24 */ /* 0x000fe4000f8e00ff */
[----:B------:R-:W-:-:S02]  /*1560*/  IMAD.U32 R7, RZ, RZ, UR5 ;  /* 0x00000005ff077e24 */ /* 0x000fc4000f8e00ff */
[----:B------:R-:W-:Y:S02]  /*1570*/  IMAD.MOV.U32 R8, RZ, RZ, 0x1e1 ;  /* 0x000001e1ff087424 */ /* 0x000fe400078e00ff */
[----:B------:R-:W-:Y:S02]  /*1580*/  IMAD.MOV.U32 R12, RZ, RZ, 0x1 ;  /* 0x00000001ff0c7424 */ /* 0x000fe400078e00ff */
[----:B0-----:R-:W-:-:S07]  /*1590*/  IMAD.MOV.U32 R13, RZ, RZ, RZ ;  /* 0x000000ffff0d7224 */ /* 0x001fce00078e00ff */
[----:B------:R-:W-:-:S07]  /*15a0*/  LEPC R20, `(.L_x_17) ;  /* 0x000000001014794e */ /* 0x000fce0000000000 */
[----:B-12--5:R-:W-:Y:S05]  /*15b0*/  CALL.ABS.NOINC R14 ;  /* 0x000000000e007343 */ /* 0x026fea0003c00000 */
.L_x_17:
[----:B------:R-:W-:-:S06]  /*15c0*/  ULOP3.LUT UR4, UR40, 0x1, URZ, 0xfc, !UPT ;  /* 0x0000000128047892 */ /* 0x000fcc000f8efc3f */
[----:B------:R-:W-:-:S05]  /*15d0*/  IMAD.U32 R0, RZ, RZ, UR4 ;  /* 0x00000004ff007e24 */ /* 0x000fca000f8e00ff */
[----:B------:R-:W-:-:S13]  /*15e0*/  ISETP.NE.AND P0, PT, R0, 0x3, PT ;  /* 0x000000030000780c */ /* 0x000fda0003f05270 */
[----:B------:R-:W-:Y:S05]  /*15f0*/  @!P0 BRA `(.L_x_18) ;  /* 0x0000000000048947 */ /* 0x000fea0003800000 */
[----:B------:R-:W-:Y:S01]  /*1600*/  BPT.TRAP 0x1 ;  /* 0x000000040000795c */ /* 0x000fe20000300000 */
.L_x_18:
[----:B------:R-:W0:Y:S01]  /*1610*/  S2UR UR5, SR_CgaCtaId ;  /* 0x00000000000579c3 */ /* 0x000e220000008800 */
[----:B------:R-:W-:Y:S01]  /*1620*/  UMOV UR4, 0x400 ;  /* 0x0000040000047882 */ /* 0x000fe20000000000 */
[----:B---34-:R-:W-:Y:S01]  /*1630*/  MOV R5, UR39 ;  /* 0x0000002700057c02 */ /* 0x018fe20008000f00 */
[----:B--2---:R-:W-:-:S05]  /*1640*/  IMAD.U32 R3, RZ, RZ, UR38 ;  /* 0x00000026ff037e24 */ /* 0x004fca000f8e00ff */
[----:B------:R-:W-:Y:S01]  /*1650*/  SHF.L.U32 R3, R3, 0x1f, RZ ;  /* 0x0000001f03037819 */ /* 0x000fe200000006ff */
[----:B0-----:R-:W-:-:S06]  /*1660*/  ULEA UR4, UR5, UR4, 0x18 ;  /* 0x0000000405047291 */ /* 0x001fcc000f8ec03f */
[----:B------:R-:W-:-:S04]  /*1670*/  IMAD.U32 R0, RZ, RZ, UR4 ;  /* 0x00000004ff007e24 */ /* 0x000fc8000f8e00ff */
[----:B------:R-:W-:-:S04]  /*1680*/  IMAD R4, R5, 0x8, R0 ;  /* 0x0000000805047824 */ /* 0x000fc800078e0200 */
[----:B------:R0:W1:Y:S01]  /*1690*/  SYNCS.PHASECHK.TRANS64.TRYWAIT P1, [R4+URZ], R3 ;  /* 0x00000003040075a7 */ /* 0x000062000802017f */
[----:B------:R-:W-:Y:S05]  /*16a0*/  @!P0 BRA `(.L_x_19) ;  /* 0x0000000000048947 */ /* 0x000fea0003800000 */
[----:B------:R-:W-:Y:S01]  /*16b0*/  BPT.TRAP 0x1 ;  /* 0x000000040000795c */ /* 0x000fe20000300000 */
.L_x_19:
[----:B-1----:R-:W-:Y:S05]  /*16c0*/  @P1 BRA `(.L_x_20) ;  /* 0x0000000000081947 */ /* 0x002fea0003800000 */
[----:B------:R-:W1:Y:S02]  /*16d0*/  SYNCS.PHASECHK.TRANS64.TRYWAIT P1, [R4+URZ], R3 ;  /* 0x00000003040075a7 */ /* 0x000e64000802017f */
[----:B-1----:R-:W-:Y:S05]  /*16e0*/  @!P1 BRA `(.L_x_21) ;  /* 0x0000016800f49947 */ /* 0x002fea0003800000 */
.L_x_20:
[----:B------:R-:W-:-:S04]  /*16f0*/  UISETP.LT.AND UP0, UPT, UR44, 0x1, UPT ;  /* 0x000000012c00788c */ /* 0x000fc8000bf01270 */
[----:B------:R-:W-:-:S06]  /*1700*/  USEL UR4, UR44, 0x1, UP0 ;  /* 0x000000012c047887 */ /* 0x000fcc0008000000 */
[----:B01----:R-:W-:Y:S01]  /*1710*/  IMAD.U32 R4, RZ, RZ, UR4 ;  /* 0x00000004ff047e24 */ /* 0x003fe2000f8e00ff */
[----:B------:R-:W-:Y:S05]  /*1720*/  WARPSYNC.ALL ;  /* 0x0000000000007948 */ /* 0x000fea0003800000 */
[----:B------:R-:W-:-:S04]  /*1730*/  IADD3 R4, -R4, UR44, RZ ;  /* 0x0000002c04047c10 */ /* 0x000fc8000fffe1ff */
[----:B------:R-:W-:Y:S02]  /*1740*/  ISETP.GE.AND P1, PT, R4, 0x1, PT ;  /* 0x000000010400780c */ /* 0x000fe40003f26270 */
[----:B------:R-:W-:Y:S01]  /*1750*/  R2UR UR4, R0 ;  /* 0x00000000000472ca */ /* 0x000fe200000e0000 */
[----:B------:R-:W-:Y:S01]  /*1760*/  ULOP3.LUT UR8, UR46, 0x10000, URZ, 0xfc, !UPT ;  /* 0x000100002e087892 */ /* 0x000fe2000f8efc3f */
[----:B------:R-:W-:Y:S01]  /*1770*/  WARPGROUP.ARRIVE ;  /* 0x00000000000079c5 */ /* 0x000fe20000000000 */
[----:B------:R-:W-:Y:S01]  /*1780*/  UMOV UR5, 0x80000020 ;  /* 0x8000002000057882 */ /* 0x000fe20000000000 */
[----:B------:R-:W-:Y:S01]  /*1790*/  UMOV UR7, 0x80000020 ;  /* 0x8000002000077882 */ /* 0x000fe20000000000 */
[----:B------:R-:W-:-:S08]  /*17a0*/  ULEA UR10, UR39, UR8, 0xa ;  /* 0x00000008270a7291 */ /* 0x000fd0000f8e503f */
[----:B------:R-:W-:-:S04]  /*17b0*/  UIADD3 UR4, UR4, 0x1c180, URZ ;  /* 0x0001c18004047890 */ /* 0x000fc8000fffe03f */
[----:B------:R-:W-:-:S04]  /*17c0*/  USHF.R.U32.HI UR4, URZ, 0x4, UR4 ;  /* 0x000000043f047899 */ /* 0x000fc80008011604 */
[----:B------:R-:W-:-:S04]  /*17d0*/  ULOP3.LUT UR4, UR4, 0x3fff, URZ, 0xc0, !UPT ;  /* 0x00003fff04047892 */ /* 0x000fc8000f8ec03f */
[----:B------:R-:W-:-:S03]  /*17e0*/  ULOP3.LUT UR9, UR4, 0x10000, URZ, 0xfc, !UPT ;  /* 0x0001000004097892 */ /* 0x000fc6000f8efc3f */
[----:B------:R-:W-:Y:S01]  /*17f0*/  UMOV UR4, UR10 ;  /* 0x0000000a00047c82 */ /* 0x000fe20008000000 */
[----:B------:R-:W-:-:S07]  /*1800*/  ULEA UR11, UR39, UR9, 0xa ;  /* 0x00000009270b7291 */ /* 0x000fce000f8e503f */
[----:B------:R-:W-:Y:S02]  /*1810*/  UMOV UR6, UR11 ;  /* 0x0000000b00067c82 */ /* 0x000fe40008000000 */
[----:B------:R-:W-:Y:S01]  /*1820*/  HGMMA.64x256x16.F32 R24, gdesc[UR4], RZ, !UPT, gsb0 ;  /* 0x03e00000041879f0 */ /* 0x000fe2000c0008ff */
[----:B------:R-:W-:Y:S01]  /*1830*/  UIADD3 UR4, UR10, 0x200, URZ ;  /* 0x000002000a047890 */ /* 0x000fe2000fffe03f */
[----:B------:R-:W-:Y:S01]  /*1840*/  UMOV UR5, 0x80000020 ;  /* 0x8000002000057882 */ /* 0x000fe20000000000 */
[----:B------:R-:W-:Y:S02]  /*1850*/  WARPGROUP.DEPBAR.LE gsb0, 0x0 ;  /* 0x00008000000079c5 */ /* 0x000fe40000010000 */
[----:B------:R-:W-:Y:S01]  /*1860*/  STL.64 [R1], R24 ;  /* 0x0000001801007387 */ /* 0x000fe20000100a00 */
[----:B------:R-:W-:Y:S01]  /*1870*/  MOV R235, R51 ;  /* 0x0000003300eb7202 */ /* 0x000fe20000000f00 */
[----:B------:R-:W-:Y:S01]  /*1880*/  IMAD.MOV.U32 R234, RZ, RZ, R52 ;  /* 0x000000ffffea7224 */ /* 0x000fe200078e0034 */
[----:B------:R-:W-:Y:S01]  /*1890*/  MOV R230, R56 ;  /* 0x0000003800e67202 */ /* 0x000fe20000000f00 */
[----:B------:R-:W-:Y:S01]  /*18a0*/  STL.64 [R1+0x8], R26 ;  /* 0x0000081a01007387 */ /* 0x000fe20000100a00 */
[----:B------:R-:W-:Y:S01]  /*18b0*/  IMAD.MOV.U32 R233, RZ, RZ, R53 ;  /* 0x000000ffffe97224 */ /* 0x000fe200078e0035 */
[----:B------:R-:W-:Y:S01]  /*18c0*/  MOV R225, R61 ;  /* 0x0000003d00e17202 */ /* 0x000fe20000000f00 */
[----:B------:R-:W-:Y:S01]  /*18d0*/  IMAD.MOV.U32 R232, RZ, RZ, R54 ;  /* 0x000000ffffe87224 */ /* 0x000fe200078e0036 */
        /* <DEDUP_REMOVED lines=56> */
[----:B------:R0:W-:Y:S01]  /*1c60*/  STL [R1+0x68], R50 ;  /* 0x0000683201007387 */ /* 0x0001e20000100800 */
[----:B------:R-:W-:Y:S01]  /*1c70*/  IMAD.MOV.U32 R174, RZ, RZ, R90 ;  /* 0x000000ffffae7224 */ /* 0x000fe200078e005a */
[----:B------:R-:W-:Y:S01]  /*1c80*/  MOV R3, R151 ;  /* 0x0000009700037202 */ /* 0x000fe20000000f00 */
[----:B------:R-:W-:Y:S01]  /*1c90*/  IMAD.MOV.U32 R176, RZ, RZ, R92 ;  /* 0x000000ffffb07224 */ /* 0x000fe200078e005c */
[----:B------:R-:W-:Y:S01]  /*1ca0*/  STL [R1+0x2b8], R152 ;  /* 0x0002b89801007387 */ /* 0x000fe20000100800 */
[----:B------:R-:W-:-:S02]  /*1cb0*/  IMAD.MOV.U32 R177, RZ, RZ, R93 ;  /* 0x000000ffffb17224 */ /* 0x000fc400078e005d */
[----:B------:R-:W-:Y:S02]  /*1cc0*/  IMAD.MOV.U32 R178, RZ, RZ, R94 ;  /* 0x000000ffffb27224 */ /* 0x000fe400078e005e */
[----:B------:R-:W-:Y:S02]  /*1cd0*/  IMAD.MOV.U32 R179, RZ, RZ, R95 ;  /* 0x000000ffffb37224 */ /* 0x000fe400078e005f */
[----:B------:R-:W-:Y:S02]  /*1ce0*/  IMAD.MOV.U32 R181, RZ, RZ, R97 ;  /* 0x000000ffffb57224 */ /* 0x000fe400078e0061 */
[----:B------:R-:W-:Y:S02]  /*1cf0*/  IMAD.MOV.U32 R182, RZ, RZ, R98 ;  /* 0x000000ffffb67224 */ /* 0x000fe400078e0062 */
[----:B------:R-:W-:Y:S02]  /*1d00*/  IMAD.MOV.U32 R183, RZ, RZ, R99 ;  /* 0x000000ffffb77224 */ /* 0x000fe400078e0063 */
        /* <DEDUP_REMOVED lines=41> */
[----:B0-----:R-:W-:-:S06]  /*1fa0*/  WARPGROUP.ARRIVE ;  /* 0x00000000000079c5 */ /* 0x001fcc0000000000 */
[----:B------:R-:W-:Y:S03]  /*1fb0*/  HGMMA.64x256x16.F32 R24, gdesc[UR4], RZ, !UPT, gsb0 ;  /* 0x03e00000041879f0 */ /* 0x000fe6000c0008ff */
[----:B------:R-:W-:Y:S02]  /*1fc0*/  WARPGROUP.DEPBAR.LE gsb0, 0x0 ;  /* 0x00008000000079c5 */ /* 0x000fe40000010000 */
[----:B------:R-:W-:Y:S04]  /*1fd0*/  STL.64 [R1+0x2b0], R150 ;  /* 0x0002b09601007387 */ /* 0x000fe80000100a00 */
        /* <DEDUP_REMOVED lines=20> */
[----:B------:R0:W-:Y:S04]  /*2120*/  STL.64 [R1+0x208], R108 ;  /* 0x0002086c01007387 */ /* 0x0001e80000100a00 */
[----:B0-----:R-:W2:Y:S04]  /*2130*/  LDL.LU R108, [R1] ;  /* 0x00000000016c7983 */ /* 0x001ea80000300800 */
[----:B------:R-:W2:Y:S04]  /*2140*/  LDL.LU R109, [R1+0x4] ;  /* 0x00000400016d7983 */ /* 0x000ea80000300800 */
        /* <DEDUP_REMOVED lines=24> */
[----:B------:R-:W2:Y:S01]  /*22d0*/  LDL.LU R134, [R1+0x68] ;  /* 0x0000680001867983 */ /* 0x000ea20000300800 */
        /* <DEDUP_REMOVED lines=9> */
[----:B------:R-:W-:Y:S01]  /*2370*/  UIADD3 UR4, UR10, 0x2, URZ ;  /* 0x000000020a047890 */ /* 0x000fe2000fffe03f */
[----:B------:R-:W-:Y:S01]  /*2380*/  IMAD.MOV.U32 R141, RZ, RZ, R229 ;  /* 0x000000ffff8d7224 */ /* 0x000fe200078e00e5 */
[----:B------:R-:W-:Y:S01]  /*2390*/  MOV R229, R10 ;  /* 0x0000000a00e57202 */ /* 0x000fe20000000f00 */
[----:B------:R-:W-:Y:S01]  /*23a0*/  IMAD.MOV.U32 R142, RZ, RZ, R228 ;  /* 0x000000ffff8e7224 */ /* 0x000fe200078e00e4 */
[----:B------:R-:W-:Y:S01]  /*23b0*/  UIADD3 UR6, UR11, 0x2, URZ ;  /* 0x000000020b067890 */ /* 0x000fe2000fffe03f */
[----:B------:R-:W-:Y:S01]  /*23c0*/  IMAD.MOV.U32 R143, RZ, RZ, R227 ;  /* 0x000000ffff8f7224 */ /* 0x000fe200078e00e3 */
[----:B------:R-:W-:Y:S01]  /*23d0*/  UMOV UR5, 0x80000020 ;  /* 0x8000002000057882 */ /* 0x000fe20000000000 */
[----:B------:R-:W-:Y:S01]  /*23e0*/  IMAD.MOV.U32 R145, RZ, RZ, R225 ;  /* 0x000000ffff917224 */ /* 0x000fe200078e00e1 */
[----:B------:R-:W-:Y:S01]  /*23f0*/  UMOV UR7, 0x80000020 ;  /* 0x8000002000077882 */ /* 0x000fe20000000000 */
[----:B------:R-:W-:Y:S01]  /*2400*/  IMAD.MOV.U32 R146, RZ, RZ, R224 ;  /* 0x000000ffff927224 */ /* 0x000fe200078e00e0 */
[----:B------:R-:W-:Y:S01]  /*2410*/  MOV R224, R15 ;  /* 0x0000000f00e07202 */ /* 0x000fe20000000f00 */
[----:B------:R-:W-:-:S02]  /*2420*/  IMAD.MOV.U32 R147, RZ, RZ, R223 ;  /* 0x000000ffff937224 */ /* 0x000fc400078e00df */
[----:B------:R-:W-:Y:S02]  /*2430*/  IMAD.MOV.U32 R148, RZ, RZ, R222 ;  /* 0x000000ffff947224 */ /* 0x000fe400078e00de */
[----:B------:R-:W-:Y:S02]  /*2440*/  IMAD.MOV.U32 R150, RZ, RZ, R220 ;  /* 0x000000ffff967224 */ /* 0x000fe400078e00dc */
[----:B------:R-:W-:Y:S01]  /*2450*/  IMAD.MOV.U32 R151, RZ, RZ, R219 ;  /* 0x000000ffff977224 */ /* 0x000fe200078e00db */
[----:B------:R-:W-:Y:S01]  /*2460*/  MOV R219, R22 ;  /* 0x0000001600db7202 */ /* 0x000fe20000000f00 */
        /* <DEDUP_REMOVED lines=14> */
[----:B------:R-:W-:-:S06]  /*2550*/  IMAD.MOV.U32 R235, RZ, RZ, R3 ;  /* 0x000000ffffeb7224 */ /* 0x000fcc00078e0003 */
[----:B--2---:R-:W-:-:S06]  /*2560*/  WARPGROUP.ARRIVE ;  /* 0x00000000000079c5 */ /* 0x004fcc0000000000 */
[----:B------:R-:W-:Y:S03]  /*2570*/  HGMMA.64x256x16.F32 R108, gdesc[UR4], R108, gsb0 ;  /* 0x03e00000046c79f0 */ /* 0x000fe6000800086c */
[----:B------:R-:W-:Y:S02]  /*2580*/  WARPGROUP.DEPBAR.LE gsb0, 0x0 ;  /* 0x00008000000079c5 */ /* 0x000fe40000010000 */
[----:B------:R-:W-:Y:S04]  /*2590*/  STL.64 [R1], R108 ;  /* 0x0000006c01007387 */ /* 0x000fe80000100a00 */
        /* <DEDUP_REMOVED lines=63> */
[----:B0-----:R1:W5:Y:S04]  /*2990*/  LDL.LU R152, [R1+0x2b8] ;  /* 0x0002b80001987983 */ /* 0x0013680000300800 */
[----:B------:R-:W2:Y:S04]  /*29a0*/  LDL.LU.64 R150, [R1+0x2b0] ;  /* 0x0002b00001967983 */ /* 0x000ea80000300a00 */
        /* <DEDUP_REMOVED lines=20> */
[----:B------:R-:W2:Y:S01]  /*2af0*/  LDL.LU.64 R108, [R1+0x208] ;  /* 0x00020800016c7983 */ /* 0x000ea20000300a00 */
[----:B------:R-:W-:Y:S01]  /*2b00*/  UIADD3 UR4, UR10, 0x202, URZ ;  /* 0x000002020a047890 */ /* 0x000fe2000fffe03f */
[----:B------:R-:W-:Y:S01]  /*2b10*/  UMOV UR5, 0x80000020 ;  /* 0x8000002000057882 */ /* 0x000fe20000000000 */
[----:B--2---:R-:W-:-:S07]  /*2b20*/  WARPGROUP.ARRIVE ;  /* 0x00000000000079c5 */ /* 0x004fce0000000000 */
[----:B------:R-:W-:Y:S03]  /*2b30*/  HGMMA.64x256x16.F32 R24, gdesc[UR4], R24, gsb0 ;  /* 0x03e00000041879f0 */ /* 0x000fe60008000818 */
[----:B------:R-:W-:Y:S02]  /*2b40*/  WARPGROUP.DEPBAR.LE gsb0, 0x0 ;  /* 0x00008000000079c5 */ /* 0x000fe40000010000 */
[----:B-1----:R-:W-:Y:S05]  /*2b50*/  @!P1 BRA `(.L_x_22) ;  /* 0x0000002000949947 */ /* 0x002fea0003800000 */
[----:B------:R-:W-:Y:S02]  /*2b60*/  UIADD3 UR4, UR39, 0x1, URZ ;  /* 0x0000000127047890 */ /* 0x000fe4000fffe03f */
[----:B------:R-:W-:Y:S02]  /*2b70*/  UMOV UR11, UR39 ;  /* 0x00000027000b7c82 */ /* 0x000fe40008000000 */
[----:B------:R-:W-:-:S04]  /*2b80*/  UISETP.NE.AND UP0, UPT, UR4, 0x7, UPT ;  /* 0x000000070400788c */ /* 0x000fc8000bf05270 */
[----:B------:R-:W-:Y:S02]  /*2b90*/  USEL UR5, URZ, 0x1, UP0 ;  /* 0x000000013f057887 */ /* 0x000fe40008000000 */
[----:B------:R-:W-:Y:S02]  /*2ba0*/  USEL UR10, UR4, URZ, UP0 ;  /* 0x0000003f040a7287 */ /* 0x000fe40008000000 */
[----:B------:R-:W-:-:S06]  /*2bb0*/  ULOP3.LUT UR5, UR38, UR5, URZ, 0x3c, !UPT ;  /* 0x0000000526057292 */ /* 0x000fcc000f8e3c3f */
[----:B------:R-:W-:-:S07]  /*2bc0*/  IMAD.U32 R3, RZ, RZ, UR5 ;  /* 0x00000005ff037e24 */ /* 0x000fce000f8e00ff */
.L_x_29:
[----:B------:R-:W-:Y:S05]  /*2bd0*/  @!P0 BRA `(.L_x_23) ;  /* 0x0000000000048947 */ /* 0x000fea0003800000 */
[----:B------:R-:W-:Y:S01]  /*2be0*/  BPT.TRAP 0x1 ;  /* 0x000000040000795c */ /* 0x000fe20000300000 */
.L_x_23:
[----:B------:R-:W0:Y:S01]  /*2bf0*/  S2UR UR5, SR_CgaCtaId ;  /* 0x00000000000579c3 */ /* 0x000e220000008800 */
[----:B------:R-:W-:Y:S01]  /*2c00*/  UMOV UR4, 0x400 ;  /* 0x0000040000047882 */ /* 0x000fe20000000000 */
[----:B------:R-:W-:Y:S01]  /*2c10*/  IMAD.U32 R5, RZ, RZ, UR10 ;  /* 0x0000000aff057e24 */ /* 0x000fe2000f8e00ff */
[----:B------:R-:W-:Y:S01]  /*2c20*/  SHF.L.U32 R6, R3, 0x1f, RZ ;  /* 0x0000001f03067819 */ /* 0x000fe200000006ff */
[----:B0-----:R-:W-:-:S06]  /*2c30*/  ULEA UR4, UR5, UR4, 0x18 ;  /* 0x0000000405047291 */ /* 0x001fcc000f8ec03f */
[----:B------:R-:W-:-:S05]  /*2c40*/  IMAD.U32 R0, RZ, RZ, UR4 ;  /* 0x00000004ff007e24 */ /* 0x000fca000f8e00ff */
[----:B------:R-:W-:-:S04]  /*2c50*/  LEA R5, R5, R0, 0x3 ;  /* 0x0000000005057211 */ /* 0x000fc800078e18ff */
[----:B------:R0:W1:Y:S01]  /*2c60*/  SYNCS.PHASECHK.TRANS64.TRYWAIT P1, [R5+URZ], R6 ;  /* 0x00000006050075a7 */ /* 0x000062000802017f */
[----:B------:R-:W-:Y:S05]  /*2c70*/  @!P0 BRA `(.L_x_24) ;  /* 0x0000000000048947 */ /* 0x000fea0003800000 */
[----:B------:R-:W-:Y:S01]  /*2c80*/  BPT.TRAP 0x1 ;  /* 0x000000040000795c */ /* 0x000fe20000300000 */
.L_x_24:
[----:B-1----:R-:W-:Y:S05]  /*2c90*/  @P1 BRA `(.L_x_25) ;  /* 0x0000000000081947 */ /* 0x002fea0003800000 */
[----:B------:R-:W1:Y:S02]  /*2ca0*/  SYNCS.PHASECHK.TRANS64.TRYWAIT P1, [R5+URZ], R6 ;  /* 0x00000006050075a7 */ /* 0x000e64000802017f */
[----:B-1----:R-:W-:Y:S05]  /*2cb0*/  @!P1 BRA `(.L_x_26) ;  /* 0x0000015400949947 */ /* 0x002fea0003800000 */
.L_x_25:
        /* <DEDUP_REMOVED lines=64> */
[----:B--2---:R-:W2:Y:S04]  /*30c0*/  LDL.LU.64 R24, [R1] ;  /* 0x0000000001187983 */ /* 0x004ea80000300a00 */
        /* <DEDUP_REMOVED lines=63> */
[----:B------:R-:W-:-:S02]  /*34c0*/  ULEA UR12, UR10, UR8, 0xa ;  /* 0x000000080a0c7291 */ /* 0x000fc4000f8e503f */
[----:B------:R-:W-:Y:S01]  /*34d0*/  ULEA UR13, UR10, UR9, 0xa ;  /* 0x000000090a0d7291 */ /* 0x000fe2000f8e503f */
[----:B------:R-:W-:Y:S01]  /*34e0*/  UMOV UR5, 0x80000020 ;  /* 0x8000002000057882 */ /* 0x000fe20000000000 */
[----:B------:R-:W-:-:S03]  /*34f0*/  UMOV UR7, 0x80000020 ;  /* 0x8000002000077882 */ /* 0x000fc60000000000 */
[----:B------:R-:W-:Y:S02]  /*3500*/  UMOV UR4, UR12 ;  /* 0x0000000c00047c82 */ /* 0x000fe40008000000 */
[----:B------:R-:W-:Y:S01]  /*3510*/  UMOV UR6, UR13 ;  /* 0x0000000d00067c82 */ /* 0x000fe20008000000 */
[----:B--2---:R-:W-:-:S06]  /*3520*/  WARPGROUP.ARRIVE ;  /* 0x00000000000079c5 */ /* 0x004fcc0000000000 */
[----:B------:R-:W-:Y:S03]  /*3530*/  HGMMA.64x256x16.F32 R24, gdesc[UR4], R24, gsb0 ;  /* 0x03e00000041879f0 */ /* 0x000fe60008000818 */
[----:B------:R-:W-:Y:S02]  /*3540*/  WARPGROUP.DEPBAR.LE gsb0, 0x0 ;  /* 0x00008000000079c5 */ /* 0x000fe40000010000 */
[----:B------:R-:W-:Y:S01]  /*3550*/  STL.64 [R1], R24 ;  /* 0x0000001801007387 */ /* 0x000fe20000100a00 */
[----:B01----:R-:W-:Y:S01]  /*3560*/  IMAD.MOV.U32 R6, RZ, RZ, R150 ;  /* 0x000000ffff067224 */ /* 0x003fe200078e0096 */
        /* <DEDUP_REMOVED lines=50> */
[----:B------:R0:W-:Y:S01]  /*3890*/  STL.64 [R1+0x68], R50 ;  /* 0x0000683201007387 */ /* 0x0001e20000100a00 */
[----:B------:R-:W-:Y:S01]  /*38a0*/  IMAD.MOV.U32 R203, RZ, RZ, R119 ;  /* 0x000000ffffcb7224 */ /* 0x000fe200078e0077 */
[----:B------:R-:W-:Y:S01]  /*38b0*/  MOV R170, R86 ;  /* 0x0000005600aa7202 */ /* 0x000fe20000000f00 */
[----:B------:R-:W-:Y:S01]  /*38c0*/  IMAD.MOV.U32 R201, RZ, RZ, R117 ;  /* 0x000000ffffc97224 */ /* 0x000fe200078e0075 */
[----:B------:R-:W2:Y:S01]  /*38d0*/  LDL.LU.64 R150, [R1+0x4b8] ;  /* 0x0004b80001967983 */ /* 0x000ea20000300a00 */
        /* <DEDUP_REMOVED lines=24> */
[----:B------:R-:W-:-:S02]  /*3a60*/  IMAD.MOV.U32 R184, RZ, RZ, R100 ;  /* 0x000000ffffb87224 */ /* 0x000fc400078e0064 */
[----:B------:R-:W-:Y:S01]  /*3a70*/  IMAD.MOV.U32 R182, RZ, RZ, R98 ;  /* 0x000000ffffb67224 */ /* 0x000fe200078e0062 */
[----:B------:R-:W2:Y:S01]  /*3a80*/  LDL.LU.64 R136, [R1+0x480] ;  /* 0x0004800001887983 */ /* 0x000ea20000300a00 */
[----:B------:R-:W-:Y:S02]  /*3a90*/  IMAD.MOV.U32 R183, RZ, RZ, R99 ;  /* 0x000000ffffb77224 */ /* 0x000fe400078e0063 */
[----:B------:R-:W-:Y:S01]  /*3aa0*/  IMAD.MOV.U32 R181, RZ, RZ, R97 ;  /* 0x000000ffffb57224 */ /* 0x000fe200078e0061 */
[----:B------:R-:W2:Y:S01]  /*3ab0*/  LDL.LU.64 R134, [R1+0x478] ;  /* 0x0004780001867983 */ /* 0x000ea20000300a00 */
[----:B------:R-:W-:Y:S02]  /*3ac0*/  IMAD.MOV.U32 R178, RZ, RZ, R94 ;  /* 0x000000ffffb27224 */ /* 0x000fe400078e005e */
        /* <DEDUP_REMOVED lines=76> */
[----:B0-----:R-:W2:Y:S04]  /*3f90*/  LDL.LU.64 R50, [R1+0x328] ;  /* 0x0003280001327983 */ /* 0x001ea80000300a00 */
        /* <DEDUP_REMOVED lines=14> */
[----:B------:R-:W-:-:S02]  /*4080*/  UMOV UR5, 0x80000020 ;  /* 0x8000002000057882 */ /* 0x000fc40000000000 */
[----:B-----5:R-:W-:Y:S01]  /*4090*/  STL [R1+0x2b8], R152 ;  /* 0x0002b89801007387 */ /* 0x020fe20000100800 */
[----:B--2---:R-:W-:-:S06]  /*40a0*/  WARPGROUP.ARRIVE ;  /* 0x00000000000079c5 */ /* 0x004fcc0000000000 */
[----:B------:R-:W-:Y:S03]  /*40b0*/  HGMMA.64x256x16.F32 R24, gdesc[UR4], R24, gsb0 ;  /* 0x03e00000041879f0 */ /* 0x000fe60008000818 */
        /* <DEDUP_REMOVED lines=84> */
[----:B------:R-:W-:Y:S01]  /*4600*/  IMAD.MOV.U32 R235, RZ, RZ, R5 ;  /* 0x000000ffffeb7224 */ /* 0x000fe200078e0005 */
[----:B------:R-:W-:Y:S02]  /*4610*/  UIADD3 UR4, UR12, 0x2, URZ ;  /* 0x000000020c047890 */ /* 0x000fe4000fffe03f */
[----:B------:R-:W-:Y:S01]  /*4620*/  UIADD3 UR6, UR13, 0x2, URZ ;  /* 0x000000020d067890 */ /* 0x000fe2000fffe03f */
[----:B------:R-:W-:Y:S01]  /*4630*/  UMOV UR5, 0x80000020 ;  /* 0x8000002000057882 */ /* 0x000fe20000000000 */
[----:B------:R-:W-:Y:S01]  /*4640*/  UMOV UR7, 0x80000020 ;  /* 0x8000002000077882 */ /* 0x000fe20000000000 */
        /* <DEDUP_REMOVED lines=96> */
[----:B------:R-:W-:Y:S01]  /*4c50*/  BPT.TRAP 0x1 ;  /* 0x000000040000795c */ /* 0x000fe20000300000 */
.L_x_27:
[----:B------:R-:W-:Y:S01]  /*4c60*/  ISETP.NE.AND P1, PT, R17, RZ, PT ;  /* 0x000000ff1100720c */ /* 0x000fe20003f25270 */
[----:B------:R-:W-:Y:S01]  /*4c70*/  UISETP.GT.U32.AND UP0, UPT, UR40, 0x1, UPT ;  /* 0x000000012800788c */ /* 0x000fe2000bf04070 */
[----:B------:R-:W-:-:S11]  /*4c80*/  MOV R5, UR11 ;  /* 0x0000000b00057c02 */ /* 0x000fd60008000f00 */
[----:B------:R-:W-:-:S04]  /*4c90*/  @P1 IMAD R5, R5, 0x8, R0 ;  /* 0x0000000805051824 */ /* 0x000fc800078e0200 */
[----:B------:R-:W-:-:S05]  /*4ca0*/  @P1 VIADD R5, R5, 0x38 ;  /* 0x0000003805051836 */ /* 0x000fca0000000000 */
[----:B-----5:R-:W-:-:S04]  /*4cb0*/  @P1 PRMT R5, R152, 0x654, R5 ;  /* 0x0000065498051816 */ /* 0x020fc80000000005 */
[----:B------:R0:W-:Y:S01]  /*4cc0*/  @P1 SYNCS.ARRIVE.TRANS64.RED.A1T0 RZ, [R5+URZ], RZ ;  /* 0x000000ff05ff19a7 */ /* 0x0001e2000810043f */
[----:B------:R-:W-:-:S13]  /*4cd0*/  PLOP3.LUT P1, PT, PT, PT, UP0, 0x80, 0x0 ;  /* 0x000000000000781c */ /* 0x000fda0003f2f008 */
[----:B0-----:R-:W-:Y:S05]  /*4ce0*/  @P1 BRA `(.L_x_28) ;  /* 0x0000000000041947 */ /* 0x001fea0003800000 */
[----:B------:R-:W-:Y:S01]  /*4cf0*/  BPT.TRAP 0x1 ;  /* 0x000000040000795c */ /* 0x000fe20000300000 */
.L_x_28:
[----:B------:R-:W-:Y:S01]  /*4d00*/  UIADD3 UR10, UR10, 0x1, URZ ;  /* 0x000000010a0a7890 */ /* 0x000fe2000fffe03f */
[C---:B------:R-:W-:Y:S01]  /*4d10*/  ISETP.GT.AND P1, PT, R4.reuse, 0x1, PT ;  /* 0x000000010400780c */ /* 0x040fe20003f24270 */
[----:B------:R-:W-:Y:S01]  /*4d20*/  UIADD3 UR11, UR11, 0x1, URZ ;  /* 0x000000010b0b7890 */ /* 0x000fe2000fffe03f */
[----:B------:R-:W-:Y:S01]  /*4d30*/  VIADD R4, R4, 0xffffffff ;  /* 0xffffffff04047836 */ /* 0x000fe20000000000 */
[----:B------:R-:W-:Y:S02]  /*4d40*/  UISETP.NE.AND UP0, UPT, UR10, 0x7, UPT ;  /* 0x000000070a00788c */ /* 0x000fe4000bf05270 */
[----:B------:R-:W-:Y:S02]  /*4d50*/  UISETP.NE.AND UP1, UPT, UR11, 0x7, UPT ;  /* 0x000000070b00788c */ /* 0x000fe4000bf25270 */
[----:B------:R-:W-:Y:S02]  /*4d60*/  USEL UR4, URZ, 0x1, UP0 ;  /* 0x000000013f047887 */ /* 0x000fe40008000000 */
[----:B------:R-:W-:-:S02]  /*4d70*/  USEL UR10, UR10, URZ, UP0 ;  /* 0x0000003f0a0a7287 */ /* 0x000fc40008000000 */
[----:B------:R-:W-:Y:S02]  /*4d80*/  USEL UR11, UR11, URZ, UP1 ;  /* 0x0000003f0b0b7287 */ /* 0x000fe40008800000 */
[----:B------:R-:W-:Y:S01]  /*4d90*/  LOP3.LUT R3, R3, UR4, RZ, 0x3c, !PT ;  /* 0x0000000403037c12 */ /* 0x000fe2000f8e3cff */
[----:B------:R-:W-:Y:S09]  /*4da0*/  @P1 BRA `(.L_x_29) ;  /* 0xffffffdc00881947 */ /* 0x000ff2000383ffff */
.L_x_22:
[----:B------:R-:W0:Y:S02]  /*4db0*/  LDC R3, c[0x0][0x28c] ;  /* 0x0000a300ff037b82 */ /* 0x000e240000000800 */
[----:B0-----:R-:W-:-:S13]  /*4dc0*/  ISETP.GE.AND P1, PT, R3, 0x1, PT ;  /* 0x000000010300780c */ /* 0x001fda0003f26270 */
[----:B------:R-:W-:Y:S05]  /*4dd0*/  @!P1 BRA `(.L_x_30) ;  /* 0x00000000005c9947 */ /* 0x000fea0003800000 */
[----:B------:R-:W-:Y:S05]  /*4de0*/  @!P0 BRA `(.L_x_31) ;  /* 0x0000000000048947 */ /* 0x000fea0003800000 */
[----:B------:R-:W-:Y:S01]  /*4df0*/  BPT.TRAP 0x1 ;  /* 0x000000040000795c */ /* 0x000fe20000300000 */
.L_x_31:
[----:B------:R-:W-:Y:S01]  /*4e00*/  ISETP.NE.AND P0, PT, R17, RZ, PT ;  /* 0x000000ff1100720c */ /* 0x000fe20003f05270 */
[----:B------:R-:W-:-:S12]  /*4e10*/  BSSY B0, `(.L_x_32) ;  /* 0x000000f000007945 */ /* 0x000fd80003800000 */
[----:B------:R-:W-:Y:S05]  /*4e20*/  @!P0 BRA `(.L_x_33) ;  /* 0x0000000000348947 */ /* 0x000fea0003800000 */
[----:B------:R-:W-:-:S04]  /*4e30*/  UISETP.LT.AND UP0, UPT, UR44, 0x1, UPT ;  /* 0x000000012c00788c */ /* 0x000fc8000bf01270 */
[----:B------:R-:W-:-:S04]  /*4e40*/  USEL UR6, UR44, 0x1, UP0 ;  /* 0x000000012c067887 */ /* 0x000fc80008000000 */
[----:B------:R-:W-:-:S04]  /*4e50*/  UIADD3 UR6, UR39, UR44, -UR6 ;  /* 0x0000002c27067290 */ /* 0x000fc8000fffe806 */
[----:B------:R-:W-:-:S04]  /*4e60*/  UIMAD.WIDE.U32 UR4, UR6, 0x24924925, URZ ;  /* 0x24924925060478a5 */ /* 0x000fc8000f8e003f */
[----:B------:R-:W-:-:S04]  /*4e70*/  UIADD3 UR4, UR6, -UR5, URZ ;  /* 0x8000000506047290 */ /* 0x000fc8000fffe03f */
[----:B------:R-:W-:-:S04]  /*4e80*/  ULEA.HI UR4, UR4, UR5, URZ, 0x1f ;  /* 0x0000000504047291 */ /* 0x000fc8000f8ff83f */
[----:B------:R-:W-:-:S04]  /*4e90*/  USHF.R.U32.HI UR4, URZ, 0x2, UR4 ;  /* 0x000000023f047899 */ /* 0x000fc80008011604 */
[----:B------:R-:W-:-:S06]  /*4ea0*/  UIMAD UR4, UR4, -0x7, UR6 ;  /* 0xfffffff9040478a4 */ /* 0x000fcc000f8e0206 */
[----:B------:R-:W-:-:S05]  /*4eb0*/  IMAD.U32 R3, RZ, RZ, UR4 ;  /* 0x00000004ff037e24 */ /* 0x000fca000f8e00ff */
[----:B------:R-:W-:-:S05]  /*4ec0*/  LEA R0, R3, R0, 0x3 ;  /* 0x0000000003007211 */ /* 0x000fca00078e18ff */
[----:B------:R-:W-:-:S05]  /*4ed0*/  VIADD R0, R0, 0x38 ;  /* 0x0000003800007836 */ /* 0x000fca0000000000 */
[----:B-----5:R-:W-:-:S04]  /*4ee0*/  PRMT R0, R152, 0x654, R0 ;  /* 0x0000065498007816 */ /* 0x020fc80000000000 */
[----:B------:R0:W-:Y:S03]  /*4ef0*/  SYNCS.ARRIVE.TRANS64.RED.A1T0 RZ, [R0+URZ], RZ ;  /* 0x000000ff00ff79a7 */ /* 0x0001e6000810043f */
.L_x_33:
[----:B------:R-:W-:Y:S05]  /*4f00*/  BSYNC B0 ;  /* 0x0000000000007941 */ /* 0x000fea0003800000 */
.L_x_32:
[----:B------:R-:W-:-:S06]  /*4f10*/  UISETP.GT.U32.AND UP0, UPT, UR40, 0x1, UPT ;  /* 0x000000012800788c */ /* 0x000fcc000bf04070 */
[----:B------:R-:W-:-:S13]  /*4f20*/  PLOP3.LUT P0, PT, PT, PT, UP0, 0x80, 0x0 ;  /* 0x000000000000781c */ /* 0x000fda0003f0f008 */
[----:B------:R-:W-:Y:S05]  /*4f30*/  @P0 BRA `(.L_x_30) ;  /* 0x0000000000040947 */ /* 0x000fea0003800000 */
[----:B------:R-:W-:Y:S01]  /*4f40*/  BPT.TRAP 0x1 ;  /* 0x000000040000795c */ /* 0x000fe20000300000 */
.L_x_30:
[----:B------:R-:W1:Y:S01]  /*4f50*/  S2R R8, SR_TID.X ;  /* 0x0000000000087919 */ /* 0x000e620000002100 */
[----:B------:R-:W-:Y:S01]  /*4f60*/  IMAD.MOV.U32 R19, RZ, RZ, 0x6540 ;  /* 0x00006540ff137424 */ /* 0x000fe200078e00ff */
[----:B------:R-:W-:Y:S02]  /*4f70*/  UIMAD.WIDE UR6, UR41, 0x100, URZ ;  /* 0x00000100290678a5 */ /* 0x000fe4000f8e023f */
[----:B------:R-:W-:Y:S01]  /*4f80*/  USHF.R.S32.HI UR10, URZ, 0x1f, UR43 ;  /* 0x0000001f3f0a7899 */ /* 0x000fe2000801142b */
[----:B------:R-:W-:Y:S01]  /*4f90*/  ULDC.64 UR8, c[0x0][0x5d0] ;  /* 0x0001740000087ab9 */ /* 0x000fe20000000a00 */
[----:B------:R-:W-:Y:S02]  /*4fa0*/  USHF.L.U32 UR41, UR41, 0x8, URZ ;  /* 0x0000000829297899 */ /* 0x000fe4000800063f */
[----:B------:R-:W-:Y:S02]  /*4fb0*/  UIMAD UR4, UR10, UR8, URZ ;  /* 0x000000080a0472a4 */ /* 0x000fe4000f8e023f */
[----:B------:R-:W-:-:S02]  /*4fc0*/  UIADD3 UR39, UR44, UR39, URZ ;  /* 0x000000272c277290 */ /* 0x000fc4000fffe03f */
[----:B------:R-:W-:Y:S02]  /*4fd0*/  UIMAD UR4, UR43, UR9, UR4 ;  /* 0x000000092b0472a4 */ /* 0x000fe4000f8e0204 */
[----:B------:R-:W-:Y:S01]  /*4fe0*/  UISETP.GT.U32.AND UP0, UPT, UR39, 0x6, UPT ;  /* 0x000000062700788c */ /* 0x000fe2000bf04070 */
[----:B------:R-:W-:Y:S01]  /*4ff0*/  ULDC UR9, c[0x0][0x284] ;  /* 0x0000a10000097ab9 */ /* 0x000fe20000000800 */
[----:B------:R-:W-:Y:S01]  /*5000*/  UISETP.GE.U32.AND UP1, UPT, UR44, 0x7, UPT ;  /* 0x000000072c00788c */ /* 0x000fe2000bf26070 */
[----:B------:R-:W-:Y:S01]  /*5010*/  IMAD.U32 R153, RZ, RZ, UR9 ;  /* 0x00000009ff997e24 */ /* 0x000fe2000f8e00ff */
[----:B------:R-:W-:Y:S01]  /*5020*/  UISETP.LT.U32.AND UP0, UPT, UR44, 0x7, UP0 ;  /* 0x000000072c00788c */ /* 0x000fe20008701070 */
[--C-:B-1----:R-:W-:Y:S01]  /*5030*/  SHF.R.U32.HI R4, RZ, 0x7, R8.reuse ;  /* 0x00000007ff047819 */ /* 0x102fe20000011608 */
[----:B------:R-:W-:Y:S01]  /*5040*/  IMAD.SHL.U32 R18, R8, 0x2, RZ ;  /* 0x0000000208127824 */ /* 0x000fe200078e00ff */
[----:B------:R-:W-:Y:S02]  /*5050*/  SHF.R.U32.HI R5, RZ, 0x2, R8 ;  /* 0x00000002ff057819 */ /* 0x000fe40000011608 */
[----:B------:R-:W-:-:S02]  /*5060*/  LOP3.LUT R4, R4, 0x1, RZ, 0xc0, !PT ;  /* 0x0000000104047812 */ /* 0x000fc400078ec0ff */
[----:B------:R-:W-:Y:S02]  /*5070*/  LOP3.LUT R6, R8, 0x60, RZ, 0xc0, !PT ;  /* 0x0000006008067812 */ /* 0x000fe400078ec0ff */
[----:B------:R-:W-:Y:S01]  /*5080*/  LOP3.LUT R5, R5, 0x7, RZ, 0xc0, !PT ;  /* 0x0000000705057812 */ /* 0x000fe200078ec0ff */
[----:B------:R-:W-:Y:S01]  /*5090*/  IMAD.SHL.U32 R3, R4, 0x40, RZ ;  /* 0x0000004004037824 */ /* 0x000fe200078e00ff */
[----:B------:R-:W-:Y:S02]  /*50a0*/  LOP3.LUT R18, R18, 0x6, RZ, 0xc0, !PT ;  /* 0x0000000612127812 */ /* 0x000fe400078ec0ff */
[----:B------:R-:W-:Y:S02]  /*50b0*/  SHF.R.U32.HI R6, RZ, 0x1, R6 ;  /* 0x00000001ff067819 */ /* 0x000fe40000011606 */
[--C-:B------:R-:W-:Y:S02]  /*50c0*/  LOP3.LUT R3, R3, 0x40, R5.reuse, 0xe2, !PT ;  /* 0x0000004003037812 */ /* 0x100fe400078ee205 */
[----:B------:R-:W-:Y:S01]  /*50d0*/  PRMT R18, R18, R19, UR42 ;  /* 0x0000002a12127e16 */ /* 0x000fe20008000013 */
[----:B------:R-:W-:Y:S01]  /*50e0*/  USHF.L.U32 UR42, UR42, 0x8, URZ ;  /* 0x000000082a2a7899 */ /* 0x000fe2000800063f */
[----:B0-----:R-:W-:Y:S01]  /*50f0*/  IADD3 R0, RZ, -R6, -R5 ;  /* 0x80000006ff007210 */ /* 0x001fe20007ffe805 */
[----:B------:R-:W-:Y:S01]  /*5100*/  IMAD.MOV.U32 R5, RZ, RZ, -0x2 ;  /* 0xfffffffeff057424 */ /* 0x000fe200078e00ff */
[----:B------:R-:W-:-:S02]  /*5110*/  LOP3.LUT R3, R3, UR6, R6, 0xfe, !PT ;  /* 0x0000000603037c12 */ /* 0x000fc4000f8efe06 */
[----:B------:R-:W-:Y:S01]  /*5120*/  SHF.R.S32.HI R19, RZ, 0x1f, R18 ;  /* 0x0000001fff137819 */ /* 0x000fe20000011412 */
[----:B------:R-:W-:Y:S01]  /*5130*/  IMAD R0, R4, -0x40, R0 ;  /* 0xffffffc004007824 */ /* 0x000fe200078e0200 */
[----:B------:R-:W-:Y:S01]  /*5140*/  MOV R6, UR8 ;  /* 0x0000000800067c02 */ /* 0x000fe20008000f00 */
[----:B------:R-:W-:Y:S02]  /*5150*/  ULDC UR8, c[0x0][0x288] ;  /* 0x0000a20000087ab9 */ /* 0x000fe40000000800 */
[----:B------:R-:W-:Y:S01]  /*5160*/  UISETP.GE.AND UP2, UPT, UR42, UR8, UPT ;  /* 0x000000082a00728c */ /* 0x000fe2000bf46270 */
[----:B------:R-:W-:Y:S01]  /*5170*/  IADD3 R153, R153, -UR41, R0 ;  /* 0x8000002999997c10 */ /* 0x000fe2000fffe000 */
[----:B------:R-:W-:Y:S01]  /*5180*/  IMAD.WIDE.U32 R6, R6, UR43, R18 ;  /* 0x0000002b06067c25 */ /* 0x000fe2000f8e0012 */
[----:B------:R-:W-:Y:S01]  /*5190*/  LOP3.LUT R0, R8, 0x3, RZ, 0xc0, !PT ;  /* 0x0000000308007812 */ /* 0x000fe200078ec0ff */
[----:B------:R-:W-:Y:S02]  /*51a0*/  UISETP.GE.OR UP2, UPT, UR41, UR9, UP2 ;  /* 0x000000092900728c */ /* 0x000fe40009746670 */
[----:B------:R-:W-:Y:S01]  /*51b0*/  VIADD R7, R7, UR4 ;  /* 0x0000000407077c36 */ /* 0x000fe20008000000 */
[----:B------:R-:W-:Y:S01]  /*51c0*/  UIMAD.WIDE.U32 UR4, UR39, 0x24924925, URZ ;  /* 0x24924925270478a5 */ /* 0x000fe2000f8e003f */
[----:B------:R-:W-:Y:S01]  /*51d0*/  IMAD R0, R0, R5, UR8 ;  /* 0x0000000800007e24 */ /* 0x000fe2000f8e0205 */
[----:B------:R-:W-:Y:S01]  /*51e0*/  USEL UR8, URZ, 0x1, !UP0 ;  /* 0x000000013f087887 */ /* 0x000fe2000c000000 */
[----:B------:R-:W-:Y:S01]  /*51f0*/  PLOP3.LUT P0, PT, PT, PT, UP2, 0x80, 0x0 ;  /* 0x000000000000781c */ /* 0x000fe20003f0f028 */
[----:B------:R-:W-:Y:S01]  /*5200*/  UIADD3 UR4, UR39, -UR5, URZ ;  /* 0x8000000527047290 */ /* 0x000fe2000fffe03f */
[----:B------:R-:W-:Y:S01]  /*5210*/  VIADD R0, R0, -UR42 ;  /* 0x8000002a00007c36 */ /* 0x000fe20008000000 */
[----:B------:R-:W-:-:S02]  /*5220*/  ULOP3.LUT UR38, UR38, UR8, URZ, 0x3c, !UPT ;  /* 0x0000000826267292 */ /* 0x000fc4000f8e3c3f */
[----:B------:R-:W-:Y:S01]  /*5230*/  ULEA.HI UR4, UR4, UR5, URZ, 0x1f ;  /* 0x0000000504047291 */ /* 0x000fe2000f8ff83f */
[----:B------:R-:W-:-:S03]  /*5240*/  UMOV UR41, 0xffffffff ;  /* 0xffffffff00297882 */ /* 0x000fc60000000000 */
[----:B------:R-:W-:-:S04]  /*5250*/  USHF.R.U32.HI UR4, URZ, 0x2, UR4 ;  /* 0x000000023f047899 */ /* 0x000fc80008011604 */
[----:B------:R-:W-:Y:S02]  /*5260*/  @UP1 ULOP3.LUT UR38, UR38, 0x1, UR4, 0x78, !UPT ;  /* 0x0000000126261892 */ /* 0x000fe4000f8e7804 */
[----:B------:R-:W-:Y:S01]  /*5270*/  UIMAD UR39, UR4, -0x7, UR39 ;  /* 0xfffffff9042778a4 */ /* 0x000fe2000f8e0227 */
[----:B------:R-:W-:Y:S11]  /*5280*/  @P0 BRA `(.L_x_34) ;  /* 0x0000010c00e80947 */ /* 0x000ff60003800000 */
[----:B-----5:R-:W-:Y:S01]  /*5290*/  FSETP.NEU.AND P0, PT, R16, RZ, PT ;  /* 0x000000ff1000720b */ /* 0x020fe20003f0d000 */
[----:B------:R-:W-:Y:S01]  /*52a0*/  ULDC.64 UR8, c[0x0][0x5c8] ;  /* 0x0001720000087ab9 */ /* 0x000fe20000000a00 */
[----:B------:R-:W-:Y:S01]  /*52b0*/  ISETP.GT.AND P3, PT, R153, RZ, PT ;  /* 0x000000ff9900720c */ /* 0x000fe20003f64270 */
[----:B------:R-:W-:Y:S01]  /*52c0*/  UIMAD UR4, UR7, UR8, URZ ;  /* 0x00000008070472a4 */ /* 0x000fe2000f8e023f */
[----:B------:R-:W-:Y:S01]  /*52d0*/  MOV R10, UR9 ;  /* 0x00000009000a7c02 */ /* 0x000fe20008000f00 */
[C---:B------:R-:W-:Y:S01]  /*52e0*/  IMAD.WIDE.U32 R6, R3.reuse, UR8, R6 ;  /* 0x0000000803067c25 */ /* 0x040fe2000f8e0006 */
[----:B------:R-:W-:Y:S01]  /*52f0*/  BSSY B0, `(.L_x_34) ;  /* 0x00010f3000007945 */ /* 0x000fe20003800000 */
[----:B------:R-:W-:Y:S02]  /*5300*/  ISETP.GT.AND P1, PT, R0, RZ, P3 ;  /* 0x000000ff0000720c */ /* 0x000fe40001f24270 */
[----:B------:R-:W-:-:S04]  /*5310*/  IMAD R10, R3, R10, UR4 ;  /* 0x00000004030a7e24 */ /* 0x000fc8000f8e020a */
[----:B------:R-:W-:Y:S01]  /*5320*/  IMAD.IADD R10, R7, 0x1, R10 ;  /* 0x00000001070a7824 */ /* 0x000fe200078e020a */
[----:B------:R-:W-:Y:S06]  /*5330*/  @!P0 BRA `(.L_x_35) ;  /* 0x000000b800108947 */ /* 0x000fec0003800000 */
[----:B------:R-:W0:Y:S01]  /*5340*/  LDC.64 R22, c[0x0][0x5b8] ;  /* 0x00016e00ff167b82 */ /* 0x000e220000000a00 */
[----:B------:R-:W2:Y:S01]  /*5350*/  LDL.LU R11, [R1] ;  /* 0x00000000010b7983 */ /* 0x000ea20000300800 */
[----:B------:R-:W-:-:S06]  /*5360*/  ULDC.64 UR4, c[0x0][0x5c0] ;  /* 0x0001700000047ab9 */ /* 0x000fcc0000000a00 */
[----:B------:R-:W1:Y:S08]  /*5370*/  LDC.64 R14, c[0x0][0x5b0] ;  /* 0x00016c00ff0e7b82 */ /* 0x000e700000000a00 */
[----:B------:R-:W3:Y:S01]  /*5380*/  LDC.64 R12, c[0x0][0x5a8] ;  /* 0x00016a00ff0c7b82 */ /* 0x000ee20000000a00 */
[C---:B0-----:R-:W-:Y:S02]  /*5390*/  IMAD R159, R22.reuse, UR10, RZ ;  /* 0x0000000a169f7c24 */ /* 0x041fe4000f8e02ff */
[----:B------:R-:W-:-:S04]  /*53a0*/  IMAD.WIDE.U32 R154, R22, UR43, R18 ;  /* 0x0000002b169a7c25 */ /* 0x000fc8000f8e0012 */
[----:B------:R-:W-:Y:S02]  /*53b0*/  IMAD R159, R23, UR43, R159 ;  /* 0x0000002b179f7c24 */ /* 0x000fe4000f8e029f */
[----:B-1----:R-:W-:Y:S02]  /*53c0*/  IMAD R158, R14, UR7, RZ ;  /* 0x000000070e9e7c24 */ /* 0x002fe4000f8e02ff */
[----:B------:R-:W-:Y:S02]  /*53d0*/  IMAD.IADD R21, R155, 0x1, R159 ;  /* 0x000000019b157824 */ /* 0x000fe400078e029f */
[----:B------:R-:W-:Y:S02]  /*53e0*/  IMAD.MOV.U32 R20, RZ, RZ, R154 ;  /* 0x000000ffff147224 */ /* 0x000fe400078e009a */
[C---:B------:R-:W-:Y:S02]  /*53f0*/  IMAD R158, R3.reuse, R15, R158 ;  /* 0x0000000f039e7224 */ /* 0x040fe400078e029e */
[----:B------:R-:W-:-:S04]  /*5400*/  IMAD.WIDE.U32 R4, R3, R14, R20 ;  /* 0x0000000e03047225 */ /* 0x000fc800078e0014 */
[----:B------:R-:W-:Y:S01]  /*5410*/  IMAD.IADD R5, R5, 0x1, R158 ;  /* 0x0000000105057824 */ /* 0x000fe200078e029e */
[----:B---3--:R-:W-:-:S04]  /*5420*/  LEA R8, P0, R4, R12, 0x1 ;  /* 0x0000000c04087211 */ /* 0x008fc800078008ff */
[----:B------:R-:W-:-:S05]  /*5430*/  LEA.HI.X R9, R4, R13, R5, 0x1, P0 ;  /* 0x0000000d04097211 */ /* 0x000fca00000f0c05 */
[----:B------:R-:W3:Y:S01]  /*5440*/  @P1 LDG.E.LTC128B.U16 R23, desc[UR36][R8.64] ;  /* 0x0000002408171981 */ /* 0x000ee2000c1e1520 */
[----:B------:R-:W-:Y:S01]  /*5450*/  BSSY B1, `(.L_x_36) ;  /* 0x0000011000017945 */ /* 0x000fe20003800000 */
[----:B---3--:R-:W-:-:S05]  /*5460*/  HADD2.F32 R4, -RZ, R23.H0_H0 ;  /* 0x20000017ff047230 */ /* 0x008fca0000004100 */
[----:B------:R-:W-:-:S04]  /*5470*/  FMUL R4, R4, R16 ;  /* 0x0000001004047220 */ /* 0x000fc80000400000 */
[----:B--2---:R-:W-:Y:S01]  /*5480*/  FFMA R7, R11, R2, R4 ;  /* 0x000000020b077223 */ /* 0x004fe20000000004 */
[----:B------:R-:W-:-:S04]  /*5490*/  LEA R4, P0, R6, UR4, 0x1 ;  /* 0x0000000406047c11 */ /* 0x000fc8000f8008ff */
[----:B------:R-:W-:Y:S02]  /*54a0*/  LEA.HI.X R5, R6, UR5, R10, 0x1, P0 ;  /* 0x0000000506057c11 */ /* 0x000fe400080f0c0a */
[----:B------:R-:W-:-:S05]  /*54b0*/  F2FP.F16.F32.PACK_AB R6, RZ, R7 ;  /* 0x00000007ff06723e */ /* 0x000fca00000000ff */
[----:B------:R0:W-:Y:S02]  /*54c0*/  @P1 STG.E.U16 desc[UR36][R4.64], R6 ;  /* 0x0000000604001986 */ /* 0x0001e4000c101524 */
[----:B0-----:R-:W-:-:S05]  /*54d0*/  IMAD.WIDE.U32 R6, R3, R14, R18 ;  /* 0x0000000e03067225 */ /* 0x001fca00078e0012 */
[----:B------:R-:W-:-:S03]  /*54e0*/  IADD3 R7, R158, R7, RZ ;  /* 0x000000079e077210 */ /* 0x000fc60007ffe0ff */
[----:B------:R-:W-:-:S04]  /*54f0*/  IMAD.WIDE.U32 R6, R22, UR43, R6 ;  /* 0x0000002b16067c25 */ /* 0x000fc8000f8e0006 */
[----:B------:R-:W-:Y:S01]  /*5500*/  IMAD.IADD R7, R159, 0x1, R7 ;  /* 0x000000019f077824 */ /* 0x000fe200078e0207 */
[----:B------:R-:W-:-:S04]  /*5510*/  LEA R10, P0, R6, R12, 0x1 ;  /* 0x0000000c060a7211 */ /* 0x000fc800078008ff */
[----:B------:R-:W-:Y:S02]  /*5520*/  LEA.HI.X R11, R6, R13, R7, 0x1, P0 ;  /* 0x0000000d060b7211 */ /* 0x000fe400000f0c07 */
[----:B------:R-:W-:-:S13]  /*5530*/  ISETP.GT.AND P0, PT, R0, 0x1, P3 ;  /* 0x000000010000780c */ /* 0x000fda0001f04270 */
[----:B------:R-:W-:Y:S05]  /*5540*/  @!P0 BRA `(.L_x_37) ;  /* 0x0000000000048947 */ /* 0x000fea0003800000 */
[----:B------:R0:W5:Y:S02]  /*5550*/  LDG.E.LTC128B.U16 R23, desc[UR36][R10.64+0x2] ;  /* 0x000002240a177981 */ /* 0x000164000c1e1520 */
.L_x_37:
[----:B------:R-:W-:Y:S05]  /*5560*/  BSYNC B1 ;  /* 0x0000000000017941 */ /* 0x000fea0003800000 */
.L_x_36:
[----:B------:R-:W2:Y:S01]  /*5570*/  LDL.LU R7, [R1+0x4] ;  /* 0x0000040001077983 */ /* 0x000ea20000300800 */
[----:B-----5:R-:W-:Y:S01]  /*5580*/  HADD2.F32 R6, -RZ, R23.H0_H0 ;  /* 0x20000017ff067230 */ /* 0x020fe20000004100 */
[C---:B------:R-:W-:Y:S01]  /*5590*/  SHF.L.U64.HI R157, R14.reuse, 0x3, R15 ;  /* 0x000000030e9d7819 */ /* 0x040fe2000001020f */
[----:B------:R-:W-:Y:S01]  /*55a0*/  IMAD.SHL.U32 R156, R14, 0x8, RZ ;  /* 0x000000080e9c7824 */ /* 0x000fe200078e00ff */
[----:B------:R-:W3:Y:S02]  /*55b0*/  LDL.LU R160, [R1+0x8] ;  /* 0x0000080001a07983 */ /* 0x000ee40000300800 */
[----:B------:R-:W-:-:S04]  /*55c0*/  FMUL R6, R6, R16 ;  /* 0x0000001006067220 */ /* 0x000fc80000400000 */
[----:B--2---:R-:W-:-:S05]  /*55d0*/  FFMA R6, R7, R2, R6 ;  /* 0x0000000207067223 */ /* 0x004fca0000000006 */
[----:B------:R-:W-:-:S05]  /*55e0*/  F2FP.F16.F32.PACK_AB R6, RZ, R6 ;  /* 0x00000006ff06723e */ /* 0x000fca00000000ff */
[----:B------:R1:W-:Y:S01]  /*55f0*/  @P0 STG.E.U16 desc[UR36][R4.64+0x2], R6 ;  /* 0x0000020604000986 */ /* 0x0003e2000c101524 */
[----:B------:R-:W-:-:S04]  /*5600*/  ISETP.GT.AND P0, PT, R153, 0x8, PT ;  /* 0x000000089900780c */ /* 0x000fc80003f04270 */
[----:B------:R-:W-:Y:S01]  /*5610*/  ISETP.GT.AND P1, PT, R0, RZ, P0 ;  /* 0x000000ff0000720c */ /* 0x000fe20000724270 */
[----:B-1----:R-:W-:-:S04]  /*5620*/  IMAD.WIDE.U32 R6, R3, R14, R156 ;  /* 0x0000000e03067225 */ /* 0x002fc800078e009c */
[----:B------:R-:W-:Y:S01]  /*5630*/  IMAD.IADD R158, R158, 0x1, R7 ;  /* 0x000000019e9e7824 */ /* 0x000fe200078e0207 */
[----:B------:R-:W-:-:S05]  /*5640*/  IADD3 R7, P2, R154, R6, RZ ;  /* 0x000000069a077210 */ /* 0x000fca0007f5e0ff */
[----:B------:R-:W-:Y:S01]  /*5650*/  IMAD.X R9, R158, 0x1, R21, P2 ;  /* 0x000000019e097824 */ /* 0x000fe200010e0615 */
[----:B------:R-:W-:-:S04]  /*5660*/  LEA R8, P2, R7, R12, 0x1 ;  /* 0x0000000c07087211 */ /* 0x000fc800078408ff */
[----:B------:R-:W-:-:S05]  /*5670*/  LEA.HI.X R9, R7, R13, R9, 0x1, P2 ;  /* 0x0000000d07097211 */ /* 0x000fca00010f0c09 */
[----:B------:R1:W2:Y:S01]  /*5680*/  @P1 LDG.E.LTC128B.U16 R23, desc[UR36][R8.64] ;  /* 0x0000002408171981 */ /* 0x0002a2000c1e1520 */
[----:B------:R-:W-:Y:S01]  /*5690*/  IADD3 R6, P2, R18, R6, RZ ;  /* 0x0000000612067210 */ /* 0x000fe20007f5e0ff */
[----:B------:R-:W-:Y:S01]  /*56a0*/  BSSY B1, `(.L_x_38) ;  /* 0x0000016000017945 */ /* 0x000fe20003800000 */
[----:B------:R-:W-:Y:S02]  /*56b0*/  ISETP.GT.AND P4, PT, R0, 0x1, P0 ;  /* 0x000000010000780c */ /* 0x000fe40000784270 */
[----:B------:R-:W-:Y:S01]  /*56c0*/  IADD3.X R7, R19, R158, RZ, P2, !PT ;  /* 0x0000009e13077210 */ /* 0x000fe200017fe4ff */
[----:B------:R-:W-:Y:S02]  /*56d0*/  IMAD.U32 R158, RZ, RZ, UR9 ;  /* 0x00000009ff9e7e24 */ /* 0x000fe4000f8e00ff */
[----:B------:R-:W-:-:S04]  /*56e0*/  IMAD.WIDE.U32 R6, R22, UR43, R6 ;  /* 0x0000002b16067c25 */ /* 0x000fc8000f8e0006 */
[----:B------:R-:W-:Y:S01]  /*56f0*/  IMAD.IADD R7, R159, 0x1, R7 ;  /* 0x000000019f077824 */ /* 0x000fe200078e0207 */
[----:B-1----:R-:W-:-:S04]  /*5700*/  LEA R8, P2, R6, R12, 0x1 ;  /* 0x0000000c06087211 */ /* 0x002fc800078408ff */
[----:B------:R-:W-:Y:S01]  /*5710*/  LEA.HI.X R9, R6, R13, R7, 0x1, P2 ;  /* 0x0000000d06097211 */ /* 0x000fe200010f0c07 */
[----:B--2---:R-:W-:-:S05]  /*5720*/  HADD2.F32 R6, -RZ, R23.H0_H0 ;  /* 0x20000017ff067230 */ /* 0x004fca0000004100 */
[----:B------:R-:W-:-:S04]  /*5730*/  FMUL R6, R6, R16 ;  /* 0x0000001006067220 */ /* 0x000fc80000400000 */
[----:B---3--:R-:W-:Y:S01]  /*5740*/  FFMA R7, R160, R2, R6 ;  /* 0x00000002a0077223 */ /* 0x008fe20000000006 */
[----:B------:R-:W-:Y:S02]  /*5750*/  IMAD.U32 R160, RZ, RZ, UR8 ;  /* 0x00000008ffa07e24 */ /* 0x000fe4000f8e00ff */
[----:B------:R-:W-:Y:S02]  /*5760*/  IMAD.U32 R6, RZ, RZ, UR8 ;  /* 0x00000008ff067e24 */ /* 0x000fe4000f8e00ff */
[----:B------:R-:W-:Y:S02]  /*5770*/  F2FP.F16.F32.PACK_AB R7, RZ, R7 ;  /* 0x00000007ff07723e */ /* 0x000fe400000000ff */
[----:B------:R-:W-:Y:S02]  /*5780*/  SHF.L.U32 R160, R160, 0x4, RZ ;  /* 0x00000004a0a07819 */ /* 0x000fe400000006ff */
[----:B------:R-:W-:Y:S02]  /*5790*/  SHF.L.U64.HI R158, R6, 0x4, R158 ;  /* 0x00000004069e7819 */ /* 0x000fe4000001029e */
[----:B------:R-:W-:-:S02]  /*57a0*/  IADD3 R6, P2, R160, R4, RZ ;  /* 0x00000004a0067210 */ /* 0x000fc40007f5e0ff */
[----:B------:R-:W-:-:S03]  /*57b0*/  PRMT R161, R7, 0x7610, R161 ;  /* 0x0000761007a17816 */ /* 0x000fc600000000a1 */
[----:B------:R-:W-:-:S05]  /*57c0*/  IMAD.X R7, R158, 0x1, R5, P2 ;  /* 0x000000019e077824 */ /* 0x000fca00010e0605 */
[----:B------:R1:W-:Y:S01]  /*57d0*/  @P1 STG.E.U16 desc[UR36][R6.64], R161 ;  /* 0x000000a106001986 */ /* 0x0003e2000c101524 */
[----:B------:R-:W-:Y:S05]  /*57e0*/  @!P4 BRA `(.L_x_39) ;  /* 0x000000000004c947 */ /* 0x000fea0003800000 */
[----:B------:R2:W5:Y:S02]  /*57f0*/  LDG.E.LTC128B.U16 R23, desc[UR36][R8.64+0x2] ;  /* 0x0000022408177981 */ /* 0x000564000c1e1520 */
.L_x_39:
[----:B------:R-:W-:Y:S05]  /*5800*/  BSYNC B1 ;  /* 0x0000000000017941 */ /* 0x000fea0003800000 */
.L_x_38:
[----:B------:R-:W3:Y:S01]  /*5810*/  LDL.LU R162, [R1+0xc] ;  /* 0x00000c0001a27983 */ /* 0x000ee20000300800 */
[----:B-1---5:R-:W-:Y:S01]  /*5820*/  HADD2.F32 R161, -RZ, R23.H0_H0 ;  /* 0x20000017ffa17230 */ /* 0x022fe20000004100 */
[----:B------:R-:W-:Y:S01]  /*5830*/  ISETP.GT.AND P1, PT, R0, 0x8, P3 ;  /* 0x000000080000780c */ /* 0x000fe20001f24270 */
[----:B------:R-:W-:Y:S03]  /*5840*/  BSSY B1, `(.L_x_40) ;  /* 0x0000007000017945 */ /* 0x000fe60003800000 */
[----:B------:R-:W-:-:S04]  /*5850*/  FMUL R161, R161, R16 ;  /* 0x00000010a1a17220 */ /* 0x000fc80000400000 */
[----:B---3--:R-:W-:-:S05]  /*5860*/  FFMA R161, R162, R2, R161 ;  /* 0x00000002a2a17223 */ /* 0x008fca00000000a1 */
[----:B------:R-:W-:-:S05]  /*5870*/  F2FP.F16.F32.PACK_AB R161, RZ, R161 ;  /* 0x000000a1ffa1723e */ /* 0x000fca00000000ff */
[----:B------:R1:W-:Y:S01]  /*5880*/  @P4 STG.E.U16 desc[UR36][R6.64+0x2], R161 ;  /* 0x000002a106004986 */ /* 0x0003e2000c101524 */
[----:B------:R-:W-:Y:S05]  /*5890*/  @!P1 BRA `(.L_x_41) ;  /* 0x0000000000049947 */ /* 0x000fea0003800000 */
[----:B------:R3:W5:Y:S02]  /*58a0*/  LDG.E.LTC128B.U16 R23, desc[UR36][R10.64+0x10] ;  /* 0x000010240a177981 */ /* 0x000764000c1e1520 */
.L_x_41:
[----:B------:R-:W-:Y:S05]  /*58b0*/  BSYNC B1 ;  /* 0x0000000000017941 */ /* 0x000fea0003800000 */
.L_x_40:
[----:B------:R-:W4:Y:S01]  /*58c0*/  LDL.LU R162, [R1+0x10] ;  /* 0x0000100001a27983 */ /* 0x000f220000300800 */
[----:B-1---5:R-:W-:Y:S01]  /*58d0*/  HADD2.F32 R161, -RZ, R23.H0_H0 ;  /* 0x20000017ffa17230 */ /* 0x022fe20000004100 */
[----:B------:R-:W-:Y:S01]  /*58e0*/  ISETP.GT.AND P2, PT, R0, 0x9, P3 ;  /* 0x000000090000780c */ /* 0x000fe20001f44270 */
[----:B------:R-:W-:Y:S03]  /*58f0*/  BSSY B1, `(.L_x_42) ;  /* 0x0000007000017945 */ /* 0x000fe60003800000 */
[----:B------:R-:W-:-:S04]  /*5900*/  FMUL R161, R161, R16 ;  /* 0x00000010a1a17220 */ /* 0x000fc80000400000 */
[----:B----4-:R-:W-:-:S05]  /*5910*/  FFMA R161, R162, R2, R161 ;  /* 0x00000002a2a17223 */ /* 0x010fca00000000a1 */
[----:B------:R-:W-:-:S05]  /*5920*/  F2FP.F16.F32.PACK_AB R161, RZ, R161 ;  /* 0x000000a1ffa1723e */ /* 0x000fca00000000ff */
[----:B------:R1:W-:Y:S01]  /*5930*/  @P1 STG.E.U16 desc[UR36][R4.64+0x10], R161 ;  /* 0x000010a104001986 */ /* 0x0003e2000c101524 */
[----:B------:R-:W-:Y:S05]  /*5940*/  @!P2 BRA `(.L_x_43) ;  /* 0x000000000004a947 */ /* 0x000fea0003800000 */
[----:B------:R4:W5:Y:S02]  /*5950*/  LDG.E.LTC128B.U16 R23, desc[UR36][R10.64+0x12] ;  /* 0x000012240a177981 */ /* 0x000964000c1e1520 */
.L_x_43:
[----:B------:R-:W-:Y:S05]  /*5960*/  BSYNC B1 ;  /* 0x0000000000017941 */ /* 0x000fea0003800000 */
.L_x_42:
[----:B------:R-:W2:Y:S01]  /*5970*/  LDL.LU R162, [R1+0x14] ;  /* 0x0000140001a27983 */ /* 0x000ea20000300800 */
[----:B-1---5:R-:W-:Y:S01]  /*5980*/  HADD2.F32 R161, -RZ, R23.H0_H0 ;  /* 0x20000017ffa17230 */ /* 0x022fe20000004100 */
[----:B------:R-:W-:Y:S01]  /*5990*/  ISETP.GT.AND P1, PT, R0, 0x8, P0 ;  /* 0x000000080000780c */ /* 0x000fe20000724270 */
[----:B------:R-:W-:Y:S03]  /*59a0*/  BSSY B1, `(.L_x_44) ;  /* 0x0000007000017945 */ /* 0x000fe60003800000 */
[----:B------:R-:W-:-:S04]  /*59b0*/  FMUL R161, R161, R16 ;  /* 0x00000010a1a17220 */ /* 0x000fc80000400000 */
[----:B--2---:R-:W-:-:S05]  /*59c0*/  FFMA R161, R162, R2, R161 ;  /* 0x00000002a2a17223 */ /* 0x004fca00000000a1 */
[----:B------:R-:W-:-:S05]  /*59d0*/  F2FP.F16.F32.PACK_AB R161, RZ, R161 ;  /* 0x000000a1ffa1723e */ /* 0x000fca00000000ff */
[----:B------:R1:W-:Y:S01]  /*59e0*/  @P2 STG.E.U16 desc[UR36][R4.64+0x12], R161 ;  /* 0x000012a104002986 */ /* 0x0003e2000c101524 */
[----:B------:R-:W-:Y:S05]  /*59f0*/  @!P1 BRA `(.L_x_45) ;  /* 0x0000000000049947 */ /* 0x000fea0003800000 */
[----:B------:R2:W5:Y:S02]  /*5a00*/  LDG.E.LTC128B.U16 R23, desc[UR36][R8.64+0x10] ;  /* 0x0000102408177981 */ /* 0x000564000c1e1520 */
.L_x_45:
[----:B------:R-:W-:Y:S05]  /*5a10*/  BSYNC B1 ;  /* 0x0000000000017941 */ /* 0x000fea0003800000 */
.L_x_44:
        /* <DEDUP_REMOVED lines=10> */
.L_x_47:
[----:B------:R-:W-:Y:S05]  /*5ac0*/  BSYNC B1 ;  /* 0x0000000000017941 */ /* 0x000fea0003800000 */
.L_x_46:
        /* <DEDUP_REMOVED lines=10> */
.L_x_49:
[----:B------:R-:W-:Y:S05]  /*5b70*/  BSYNC B1 ;  /* 0x0000000000017941 */ /* 0x000fea0003800000 */
.L_x_48:
        /* <DEDUP_REMOVED lines=10> */
.L_x_51:
[----:B------:R-:W-:Y:S05]  /*5c20*/  BSYNC B1 ;  /* 0x0000000000017941 */ /* 0x000fea0003800000 */
.L_x_50:
        /* <DEDUP_REMOVED lines=10> */
.L_x_53:
[----:B------:R-:W-:Y:S05]  /*5cd0*/  BSYNC B1 ;  /* 0x0000000000017941 */ /* 0x000fea0003800000 */
.L_x_52:
        /* <DEDUP_REMOVED lines=10> */
.L_x_55:
[----:B------:R-:W-:Y:S05]  /*5d80*/  BSYNC B1 ;  /* 0x0000000000017941 */ /* 0x000fea0003800000 */
.L_x_54:
        /* <DEDUP_REMOVED lines=10> */
.L_x_57:
[----:B------:R-:W-:Y:S05]  /*5e30*/  BSYNC B1 ;  /* 0x0000000000017941 */ /* 0x000fea0003800000 */
.L_x_56:
        /* <DEDUP_REMOVED lines=10> */
.L_x_59:
[----:B------:R-:W-:Y:S05]  /*5ee0*/  BSYNC B1 ;  /* 0x0000000000017941 */ /* 0x000fea0003800000 */
.L_x_58:
        /* <DEDUP_REMOVED lines=10> */
.L_x_61:
[----:B------:R-:W-:Y:S05]  /*5f90*/  BSYNC B1 ;  /* 0x0000000000017941 */ /* 0x000fea0003800000 */
.L_x_60:
        /* <DEDUP_REMOVED lines=10> */
.L_x_63:
[----:B------:R-:W-:Y:S05]  /*6040*/  BSYNC B1 ;  /* 0x0000000000017941 */ /* 0x000fea0003800000 */
.L_x_62:
        /* <DEDUP_REMOVED lines=10> */
.L_x_65:
[----:B------:R-:W-:Y:S05]  /*60f0*/  BSYNC B1 ;  /* 0x0000000000017941 */ /* 0x000fea0003800000 */
.L_x_64:
        /* <DEDUP_REMOVED lines=10> */
.L_x_67:
[----:B------:R-:W-:Y:S05]  /*61a0*/  BSYNC B1 ;  /* 0x0000000000017941 */ /* 0x000fea0003800000 */
.L_x_66:
        /* <DEDUP_REMOVED lines=10> */
.L_x_69:
[----:B------:R-:W-:Y:S05]  /*6250*/  BSYNC B1 ;  /* 0x0000000000017941 */ /* 0x000fea0003800000 */
.L_x_68:
        /* <DEDUP_REMOVED lines=10> */
.L_x_71:
[----:B------:R-:W-:Y:S05]  /*6300*/  BSYNC B1 ;  /* 0x0000000000017941 */ /* 0x000fea0003800000 */
.L_x_70:
        /* <DEDUP_REMOVED lines=10> */
.L_x_73:
[----:B------:R-:W-:Y:S05]  /*63b0*/  BSYNC B1 ;  /* 0x0000000000017941 */ /* 0x000fea0003800000 */
.L_x_72:
        /* <DEDUP_REMOVED lines=10> */
.L_x_75:
[----:B------:R-:W-:Y:S05]  /*6460*/  BSYNC B1 ;  /* 0x0000000000017941 */ /* 0x000fea0003800000 */
.L_x_74:
        /* <DEDUP_REMOVED lines=10> */
.L_x_77:
[----:B------:R-:W-:Y:S05]  /*6510*/  BSYNC B1 ;  /* 0x0000000000017941 */ /* 0x000fea0003800000 */
.L_x_76:
        /* <DEDUP_REMOVED lines=10> */
.L_x_79:
[----:B------:R-:W-:Y:S05]  /*65c0*/  BSYNC B1 ;  /* 0x0000000000017941 */ /* 0x000fea0003800000 */
.L_x_78:
        /* <DEDUP_REMOVED lines=10> */
.L_x_81:
[----:B------:R-:W-:Y:S05]  /*6670*/  BSYNC B1 ;  /* 0x0000000000017941 */ /* 0x000fea0003800000 */
.L_x_80:
        /* <DEDUP_REMOVED lines=10> */
.L_x_83:
[----:B------:R-:W-:Y:S05]  /*6720*/  BSYNC B1 ;  /* 0x0000000000017941 */ /* 0x000fea0003800000 */
.L_x_82:
        /* <DEDUP_REMOVED lines=10> */
.L_x_85:
[----:B------:R-:W-:Y:S05]  /*67d0*/  BSYNC B1 ;  /* 0x0000000000017941 */ /* 0x000fea0003800000 */
.L_x_84:
        /* <DEDUP_REMOVED lines=10> */
.L_x_87:
[----:B------:R-:W-:Y:S05]  /*6880*/  BSYNC B1 ;  /* 0x0000000000017941 */ /* 0x000fea0003800000 */
.L_x_86:
        /* <DEDUP_REMOVED lines=10> */
.L_x_89:
[----:B------:R-:W-:Y:S05]  /*6930*/  BSYNC B1 ;  /* 0x0000000000017941 */ /* 0x000fea0003800000 */
.L_x_88:
        /* <DEDUP_REMOVED lines=10> */
.L_x_91:
[----:B------:R-:W-:Y:S05]  /*69e0*/  BSYNC B1 ;  /* 0x0000000000017941 */ /* 0x000fea0003800000 */
.L_x_90:
        /* <DEDUP_REMOVED lines=10> */
.L_x_93:
[----:B------:R-:W-:Y:S05]  /*6a90*/  BSYNC B1 ;  /* 0x0000000000017941 */ /* 0x000fea0003800000 */
.L_x_92:
        /* <DEDUP_REMOVED lines=10> */
.L_x_95:
[----:B------:R-:W-:Y:S05]  /*6b40*/  BSYNC B1 ;  /* 0x0000000000017941 */ /* 0x000fea0003800000 */
.L_x_94:
        /* <DEDUP_REMOVED lines=10> */
.L_x_97:
[----:B------:R-:W-:Y:S05]  /*6bf0*/  BSYNC B1 ;  /* 0x0000000000017941 */ /* 0x000fea0003800000 */
.L_x_96:
        /* <DEDUP_REMOVED lines=10> */
.L_x_99:
[----:B------:R-:W-:Y:S05]  /*6ca0*/  BSYNC B1 ;  /* 0x0000000000017941 */ /* 0x000fea0003800000 */
.L_x_98:
        /* <DEDUP_REMOVED lines=10> */
.L_x_101:
[----:B------:R-:W-:Y:S05]  /*6d50*/  BSYNC B1 ;  /* 0x0000000000017941 */ /* 0x000fea0003800000 */
.L_x_100:
        /* <DEDUP_REMOVED lines=10> */
.L_x_103:
[----:B------:R-:W-:Y:S05]  /*6e00*/  BSYNC B1 ;  /* 0x0000000000017941 */ /* 0x000fea0003800000 */
.L_x_102:
        /* <DEDUP_REMOVED lines=10> */
.L_x_105:
[----:B------:R-:W-:Y:S05]  /*6eb0*/  BSYNC B1 ;  /* 0x0000000000017941 */ /* 0x000fea0003800000 */
.L_x_104:
        /* <DEDUP_REMOVED lines=10> */
.L_x_107:
[----:B------:R-:W-:Y:S05]  /*6f60*/  BSYNC B1 ;  /* 0x0000000000017941 */ /* 0x000fea0003800000 */
.L_x_106:
        /* <DEDUP_REMOVED lines=10> */
.L_x_109:
[----:B------:R-:W-:Y:S05]  /*7010*/  BSYNC B1 ;  /* 0x0000000000017941 */ /* 0x000fea0003800000 */
.L_x_108:
        /* <DEDUP_REMOVED lines=10> */
.L_x_111:
[----:B------:R-:W-:Y:S05]  /*70c0*/  BSYNC B1 ;  /* 0x0000000000017941 */ /* 0x000fea0003800000 */
.L_x_110:
        /* <DEDUP_REMOVED lines=10> */
.L_x_113:
[----:B------:R-:W-:Y:S05]  /*7170*/  BSYNC B1 ;  /* 0x0000000000017941 */ /* 0x000fea0003800000 */
.L_x_112:
        /* <DEDUP_REMOVED lines=10> */
.L_x_115:
[----:B------:R-:W-:Y:S05]  /*7220*/  BSYNC B1 ;  /* 0x0000000000017941 */ /* 0x000fea0003800000 */
.L_x_114:
        /* <DEDUP_REMOVED lines=10> */
.L_x_117:
[----:B------:R-:W-:Y:S05]  /*72d0*/  BSYNC B1 ;  /* 0x0000000000017941 */ /* 0x000fea0003800000 */
.L_x_116:
        /* <DEDUP_REMOVED lines=10> */
.L_x_119:
[----:B------:R-:W-:Y:S05]  /*7380*/  BSYNC B1 ;  /* 0x0000000000017941 */ /* 0x000fea0003800000 */
.L_x_118:
        /* <DEDUP_REMOVED lines=10> */
.L_x_121:
[----:B------:R-:W-:Y:S05]  /*7430*/  BSYNC B1 ;  /* 0x0000000000017941 */ /* 0x000fea0003800000 */
.L_x_120:
        /* <DEDUP_REMOVED lines=10> */
.L_x_123:
[----:B------:R-:W-:Y:S05]  /*74e0*/  BSYNC B1 ;  /* 0x0000000000017941 */ /* 0x000fea0003800000 */
.L_x_122:
        /* <DEDUP_REMOVED lines=10> */
.L_x_125:
[----:B------:R-:W-:Y:S05]  /*7590*/  BSYNC B1 ;  /* 0x0000000000017941 */ /* 0x000fea0003800000 */
.L_x_124:
        /* <DEDUP_REMOVED lines=10> */
.L_x_127:
[----:B------:R-:W-:Y:S05]  /*7640*/  BSYNC B1 ;  /* 0x0000000000017941 */ /* 0x000fea0003800000 */
.L_x_126:
        /* <DEDUP_REMOVED lines=10> */
.L_x_129:
[----:B------:R-:W-:Y:S05]  /*76f0*/  BSYNC B1 ;  /* 0x0000000000017941 */ /* 0x000fea0003800000 */
.L_x_128:
        /* <DEDUP_REMOVED lines=10> */
.L_x_131:
[----:B------:R-:W-:Y:S05]  /*77a0*/  BSYNC B1 ;  /* 0x0000000000017941 */ /* 0x000fea0003800000 */
.L_x_130:
        /* <DEDUP_REMOVED lines=10> */
.L_x_133:
[----:B------:R-:W-:Y:S05]  /*7850*/  BSYNC B1 ;  /* 0x0000000000017941 */ /* 0x000fea0003800000 */
.L_x_132:
        /* <DEDUP_REMOVED lines=10> */
.L_x_135:
[----:B------:R-:W-:Y:S05]  /*7900*/  BSYNC B1 ;  /* 0x0000000000017941 */ /* 0x000fea0003800000 */
.L_x_134:
        /* <DEDUP_REMOVED lines=10> */
.L_x_137:
[----:B------:R-:W-:Y:S05]  /*79b0*/  BSYNC B1 ;  /* 0x0000000000017941 */ /* 0x000fea0003800000 */
.L_x_136:
        /* <DEDUP_REMOVED lines=10> */
.L_x_139:
[----:B------:R-:W-:Y:S05]  /*7a60*/  BSYNC B1 ;  /* 0x0000000000017941 */ /* 0x000fea0003800000 */
.L_x_138:
        /* <DEDUP_REMOVED lines=10> */
.L_x_141:
[----:B------:R-:W-:Y:S05]  /*7b10*/  BSYNC B1 ;  /* 0x0000000000017941 */ /* 0x000fea0003800000 */
.L_x_140:
        /* <DEDUP_REMOVED lines=10> */
.L_x_143:
[----:B------:R-:W-:Y:S05]  /*7bc0*/  BSYNC B1 ;  /* 0x0000000000017941 */ /* 0x000fea0003800000 */
.L_x_142:
        /* <DEDUP_REMOVED lines=10> */
.L_x_145:
[----:B------:R-:W-:Y:S05]  /*7c70*/  BSYNC B1 ;  /* 0x0000000000017941 */ /* 0x000fea0003800000 */
.L_x_144:
        /* <DEDUP_REMOVED lines=10> */
.L_x_147:
[----:B------:R-:W-:Y:S05]  /*7d20*/  BSYNC B1 ;  /* 0x0000000000017941 */ /* 0x000fea0003800000 */
.L_x_146:
        /* <DEDUP_REMOVED lines=10> */
.L_x_149:
[----:B------:R-:W-:Y:S05]  /*7dd0*/  BSYNC B1 ;  /* 0x0000000000017941 */ /* 0x000fea0003800000 */
.L_x_148:
        /* <DEDUP_REMOVED lines=10> */
.L_x_151:
[----:B------:R-:W-:Y:S05]  /*7e80*/  BSYNC B1 ;  /* 0x0000000000017941 */ /* 0x000fea0003800000 */
.L_x_150:
        /* <DEDUP_REMOVED lines=10> */
.L_x_153:
[----:B------:R-:W-:Y:S05]  /*7f30*/  BSYNC B1 ;  /* 0x0000000000017941 */ /* 0x000fea0003800000 */
.L_x_152:
        /* <DEDUP_REMOVED lines=10> */
.L_x_155:
[----:B------:R-:W-:Y:S05]  /*7fe0*/  BSYNC B1 ;  /* 0x0000000000017941 */ /* 0x000fea0003800000 */
.L_x_154:
        /* <DEDUP_REMOVED lines=10> */
.L_x_157:
[----:B------:R-:W-:Y:S05]  /*8090*/  BSYNC B1 ;  /* 0x0000000000017941 */ /* 0x000fea0003800000 */
.L_x_156:
        /* <DEDUP_REMOVED lines=10> */
.L_x_159:
[----:B------:R-:W-:Y:S05]  /*8140*/  BSYNC B1 ;  /* 0x0000000000017941 */ /* 0x000fea0003800000 */
.L_x_158:
        /* <DEDUP_REMOVED lines=10> */
.L_x_161:
[----:B------:R-:W-:Y:S05]  /*81f0*/  BSYNC B1 ;  /* 0x0000000000017941 */ /* 0x000fea0003800000 */
.L_x_160:
        /* <DEDUP_REMOVED lines=10> */
.L_x_163:
[----:B------:R-:W-:Y:S05]  /*82a0*/  BSYNC B1 ;  /* 0x0000000000017941 */ /* 0x000fea0003800000 */
.L_x_162:
        /* <DEDUP_REMOVED lines=10> */
.L_x_165:
[----:B------:R-:W-:Y:S05]  /*8350*/  BSYNC B1 ;  /* 0x0000000000017941 */ /* 0x000fea0003800000 */
.L_x_164:
        /* <DEDUP_REMOVED lines=10> */
.L_x_167:
[----:B------:R-:W-:Y:S05]  /*8400*/  BSYNC B1 ;  /* 0x0000000000017941 */ /* 0x000fea0003800000 */
.L_x_166:
        /* <DEDUP_REMOVED lines=10> */
.L_x_169:
[----:B------:R-:W-:Y:S05]  /*84b0*/  BSYNC B1 ;  /* 0x0000000000017941 */ /* 0x000fea0003800000 */
.L_x_168:
        /* <DEDUP_REMOVED lines=10> */
.L_x_171:
[----:B------:R-:W-:Y:S05]  /*8560*/  BSYNC B1 ;  /* 0x0000000000017941 */ /* 0x000fea0003800000 */
.L_x_170:
        /* <DEDUP_REMOVED lines=10> */
.L_x_173:
[----:B------:R-:W-:Y:S05]  /*8610*/  BSYNC B1 ;  /* 0x0000000000017941 */ /* 0x000fea0003800000 */
.L_x_172:
        /* <DEDUP_REMOVED lines=10> */
.L_x_175:
[----:B------:R-:W-:Y:S05]  /*86c0*/  BSYNC B1 ;  /* 0x0000000000017941 */ /* 0x000fea0003800000 */
.L_x_174:
        /* <DEDUP_REMOVED lines=10> */
.L_x_177:
[----:B------:R-:W-:Y:S05]  /*8770*/  BSYNC B1 ;  /* 0x0000000000017941 */ /* 0x000fea0003800000 */
.L_x_176:
        /* <DEDUP_REMOVED lines=10> */
.L_x_179:
[----:B------:R-:W-:Y:S05]  /*8820*/  BSYNC B1 ;  /* 0x0000000000017941 */ /* 0x000fea0003800000 */
.L_x_178:
        /* <DEDUP_REMOVED lines=10> */
.L_x_181:
[----:B------:R-:W-:Y:S05]  /*88d0*/  BSYNC B1 ;  /* 0x0000000000017941 */ /* 0x000fea0003800000 */
.L_x_180:
        /* <DEDUP_REMOVED lines=10> */
.L_x_183:
[----:B------:R-:W-:Y:S05]  /*8980*/  BSYNC B1 ;  /* 0x0000000000017941 */ /* 0x000fea0003800000 */
.L_x_182:
        /* <DEDUP_REMOVED lines=10> */
.L_x_185:
[----:B------:R-:W-:Y:S05]  /*8a30*/  BSYNC B1 ;  /* 0x0000000000017941 */ /* 0x000fea0003800000 */
.L_x_184:
        /* <DEDUP_REMOVED lines=10> */
.L_x_187:
[----:B------:R-:W-:Y:S05]  /*8ae0*/  BSYNC B1 ;  /* 0x0000000000017941 */ /* 0x000fea0003800000 */
.L_x_186:
        /* <DEDUP_REMOVED lines=10> */
.L_x_189:
[----:B------:R-:W-:Y:S05]  /*8b90*/  BSYNC B1 ;  /* 0x0000000000017941 */ /* 0x000fea0003800000 */
.L_x_188:
        /* <DEDUP_REMOVED lines=10> */
.L_x_191:
[----:B------:R-:W-:Y:S05]  /*8c40*/  BSYNC B1 ;  /* 0x0000000000017941 */ /* 0x000fea0003800000 */
.L_x_190:
        /* <DEDUP_REMOVED lines=10> */
.L_x_193:
[----:B------:R-:W-:Y:S05]  /*8cf0*/  BSYNC B1 ;  /* 0x0000000000017941 */ /* 0x000fea0003800000 */
.L_x_192:
        /* <DEDUP_REMOVED lines=10> */
.L_x_195:
[----:B------:R-:W-:Y:S05]  /*8da0*/  BSYNC B1 ;  /* 0x0000000000017941 */ /* 0x000fea0003800000 */
.L_x_194:
        /* <DEDUP_REMOVED lines=10> */
.L_x_197:
[----:B------:R-:W-:Y:S05]  /*8e50*/  BSYNC B1 ;  /* 0x0000000000017941 */ /* 0x000fea0003800000 */
.L_x_196:
        /* <DEDUP_REMOVED lines=10> */
.L_x_199:
[----:B------:R-:W-:Y:S05]  /*8f00*/  BSYNC B1 ;  /* 0x0000000000017941 */ /* 0x000fea0003800000 */
.L_x_198:
        /* <DEDUP_REMOVED lines=10> */
.L_x_201:
[----:B------:R-:W-:Y:S05]  /*8fb0*/  BSYNC B1 ;  /* 0x0000000000017941 */ /* 0x000fea0003800000 */
.L_x_200:
        /* <DEDUP_REMOVED lines=10> */
.L_x_203:
[----:B------:R-:W-:Y:S05]  /*9060*/  BSYNC B1 ;  /* 0x0000000000017941 */ /* 0x000fea0003800000 */
.L_x_202:
        /* <DEDUP_REMOVED lines=10> */
.L_x_205:
[----:B------:R-:W-:Y:S05]  /*9110*/  BSYNC B1 ;  /* 0x0000000000017941 */ /* 0x000fea0003800000 */
.L_x_204:
        /* <DEDUP_REMOVED lines=10> */
.L_x_207:
[----:B------:R-:W-:Y:S05]  /*91c0*/  BSYNC B1 ;  /* 0x0000000000017941 */ /* 0x000fea0003800000 */
.L_x_206:
        /* <DEDUP_REMOVED lines=10> */
.L_x_209:
[----:B------:R-:W-:Y:S05]  /*9270*/  BSYNC B1 ;  /* 0x0000000000017941 */ /* 0x000fea0003800000 */
.L_x_208:
        /* <DEDUP_REMOVED lines=10> */
.L_x_211:
[----:B------:R-:W-:Y:S05]  /*9320*/  BSYNC B1 ;  /* 0x0000000000017941 */ /* 0x000fea0003800000 */
.L_x_210:
        /* <DEDUP_REMOVED lines=10> */
.L_x_213:
[----:B------:R-:W-:Y:S05]  /*93d0*/  BSYNC B1 ;  /* 0x0000000000017941 */ /* 0x000fea0003800000 */
.L_x_212:
        /* <DEDUP_REMOVED lines=10> */
.L_x_215:
[----:B------:R-:W-:Y:S05]  /*9480*/  BSYNC B1 ;  /* 0x0000000000017941 */ /* 0x000fea0003800000 */
.L_x_214:
        /* <DEDUP_REMOVED lines=10> */
.L_x_217:
[----:B------:R-:W-:Y:S05]  /*9530*/  BSYNC B1 ;  /* 0x0000000000017941 */ /* 0x000fea0003800000 */
.L_x_216:
        /* <DEDUP_REMOVED lines=10> */
.L_x_219:
[----:B------:R-:W-:Y:S05]  /*95e0*/  BSYNC B1 ;  /* 0x0000000000017941 */ /* 0x000fea0003800000 */
.L_x_218:
        /* <DEDUP_REMOVED lines=10> */
.L_x_221:
[----:B------:R-:W-:Y:S05]  /*9690*/  BSYNC B1 ;  /* 0x0000000000017941 */ /* 0x000fea0003800000 */
.L_x_220:
        /* <DEDUP_REMOVED lines=10> */
.L_x_223:
[----:B------:R-:W-:Y:S05]  /*9740*/  BSYNC B1 ;  /* 0x0000000000017941 */ /* 0x000fea0003800000 */
.L_x_222:
        /* <DEDUP_REMOVED lines=10> */
.L_x_225:
[----:B------:R-:W-:Y:S05]  /*97f0*/  BSYNC B1 ;  /* 0x0000000000017941 */ /* 0x000fea0003800000 */
.L_x_224:
        /* <DEDUP_REMOVED lines=10> */
.L_x_227:
[----:B------:R-:W-:Y:S05]  /*98a0*/  BSYNC B1 ;  /* 0x0000000000017941 */ /* 0x000fea0003800000 */
.L_x_226:
        /* <DEDUP_REMOVED lines=10> */
.L_x_229:
[----:B------:R-:W-:Y:S05]  /*9950*/  BSYNC B1 ;  /* 0x0000000000017941 */ /* 0x000fea0003800000 */
.L_x_228:
        /* <DEDUP_REMOVED lines=10> */
.L_x_231:
[----:B------:R-:W-:Y:S05]  /*9a00*/  BSYNC B1 ;  /* 0x0000000000017941 */ /* 0x000fea0003800000 */
.L_x_230:
        /* <DEDUP_REMOVED lines=10> */
.L_x_233:
[----:B------:R-:W-:Y:S05]  /*9ab0*/  BSYNC B1 ;  /* 0x0000000000017941 */ /* 0x000fea0003800000 */
.L_x_232:
        /* <DEDUP_REMOVED lines=10> */
.L_x_235:
[----:B------:R-:W-:Y:S05]  /*9b60*/  BSYNC B1 ;  /* 0x0000000000017941 */ /* 0x000fea0003800000 */
.L_x_234:
        /* <DEDUP_REMOVED lines=10> */
.L_x_237:
[----:B------:R-:W-:Y:S05]  /*9c10*/  BSYNC B1 ;  /* 0x0000000000017941 */ /* 0x000fea0003800000 */
.L_x_236:
        /* <DEDUP_REMOVED lines=10> */
.L_x_239:
[----:B------:R-:W-:Y:S05]  /*9cc0*/  BSYNC B1 ;  /* 0x0000000000017941 */ /* 0x000fea0003800000 */
.L_x_238:
        /* <DEDUP_REMOVED lines=10> */
.L_x_241:
[----:B------:R-:W-:Y:S05]  /*9d70*/  BSYNC B1 ;  /* 0x0000000000017941 */ /* 0x000fea0003800000 */
.L_x_240:
        /* <DEDUP_REMOVED lines=10> */
.L_x_243:
[----:B------:R-:W-:Y:S05]  /*9e20*/  BSYNC B1 ;  /* 0x0000000000017941 */ /* 0x000fea0003800000 */
.L_x_242:
        /* <DEDUP_REMOVED lines=10> */
.L_x_245:
[----:B------:R-:W-:Y:S05]  /*9ed0*/  BSYNC B1 ;  /* 0x0000000000017941 */ /* 0x000fea0003800000 */
.L_x_244:
        /* <DEDUP_REMOVED lines=10> */
.L_x_247:
[----:B------:R-:W-:Y:S05]  /*9f80*/  BSYNC B1 ;  /* 0x0000000000017941 */ /* 0x000fea0003800000 */
.L_x_246:
        /* <DEDUP_REMOVED lines=10> */
.L_x_249:
[----:B------:R-:W-:Y:S05]  /*a030*/  BSYNC B1 ;  /* 0x0000000000017941 */ /* 0x000fea0003800000 */
.L_x_248:
        /* <DEDUP_REMOVED lines=10> */
.L_x_251:
[----:B------:R-:W-:Y:S05]  /*a0e0*/  BSYNC B1 ;  /* 0x0000000000017941 */ /* 0x000fea0003800000 */
.L_x_250:
        /* <DEDUP_REMOVED lines=10> */
.L_x_253:
[----:B------:R-:W-:Y:S05]  /*a190*/  BSYNC B1 ;  /* 0x0000000000017941 */ /* 0x000fea0003800000 */
.L_x_252:
        /* <DEDUP_REMOVED lines=10> */
.L_x_255:
[----:B------:R-:W-:Y:S05]  /*a240*/  BSYNC B1 ;  /* 0x0000000000017941 */ /* 0x000fea0003800000 */
.L_x_254:
        /* <DEDUP_REMOVED lines=10> */
.L_x_257:
[----:B------:R-:W-:Y:S05]  /*a2f0*/  BSYNC B1 ;  /* 0x0000000000017941 */ /* 0x000fea0003800000 */
.L_x_256:
        /* <DEDUP_REMOVED lines=10> */
.L_x_259:
[----:B------:R-:W-:Y:S05]  /*a3a0*/  BSYNC B1 ;  /* 0x0000000000017941 */ /* 0x000fea0003800000 */
.L_x_258:
        /* <DEDUP_REMOVED lines=10> */
.L_x_261:
[----:B------:R-:W-:Y:S05]  /*a450*/  BSYNC B1 ;  /* 0x0000000000017941 */ /* 0x000fea0003800000 */
.L_x_260:
        /* <DEDUP_REMOVED lines=10> */
.L_x_263:
[----:B------:R-:W-:Y:S05]  /*a500*/  BSYNC B1 ;  /* 0x0000000000017941 */ /* 0x000fea0003800000 */
.L_x_262:
        /* <DEDUP_REMOVED lines=10> */
.L_x_265:
[----:B------:R-:W-:Y:S05]  /*a5b0*/  BSYNC B1 ;  /* 0x0000000000017941 */ /* 0x000fea0003800000 */
.L_x_264:
        /* <DEDUP_REMOVED lines=10> */
.L_x_267:
[----:B------:R-:W-:Y:S05]  /*a660*/  BSYNC B1 ;  /* 0x0000000000017941 */ /* 0x000fea0003800000 */
.L_x_266:
        /* <DEDUP_REMOVED lines=10> */
.L_x_269:
[----:B------:R-:W-:Y:S05]  /*a710*/  BSYNC B1 ;  /* 0x0000000000017941 */ /* 0x000fea0003800000 */
.L_x_268:
        /* <DEDUP_REMOVED lines=10> */
.L_x_271:
[----:B------:R-:W-:Y:S05]  /*a7c0*/  BSYNC B1 ;  /* 0x0000000000017941 */ /* 0x000fea0003800000 */
.L_x_270:
        /* <DEDUP_REMOVED lines=10> */
.L_x_273:
[----:B------:R-:W-:Y:S05]  /*a870*/  BSYNC B1 ;  /* 0x0000000000017941 */ /* 0x000fea0003800000 */
.L_x_272:
        /* <DEDUP_REMOVED lines=10> */
.L_x_275:
[----:B------:R-:W-:Y:S05]  /*a920*/  BSYNC B1 ;  /* 0x0000000000017941 */ /* 0x000fea0003800000 */
.L_x_274:
        /* <DEDUP_REMOVED lines=10> */
.L_x_277:
[----:B------:R-:W-:Y:S05]  /*a9d0*/  BSYNC B1 ;  /* 0x0000000000017941 */ /* 0x000fea0003800000 */
.L_x_276:
        /* <DEDUP_REMOVED lines=10> */
.L_x_279:
[----:B------:R-:W-:Y:S05]  /*aa80*/  BSYNC B1 ;  /* 0x0000000000017941 */ /* 0x000fea0003800000 */
.L_x_278:
        /* <DEDUP_REMOVED lines=10> */
.L_x_281:
[----:B------:R-:W-:Y:S05]  /*ab30*/  BSYNC B1 ;  /* 0x0000000000017941 */ /* 0x000fea0003800000 */
.L_x_280:
        /* <DEDUP_REMOVED lines=10> */
.L_x_283:
[----:B------:R-:W-:Y:S05]  /*abe0*/  BSYNC B1 ;  /* 0x0000000000017941 */ /* 0x000fea0003800000 */
.L_x_282:
[----:B0-234-:R-:W2:Y:S01]  /*abf0*/  LDL.LU R10, [R1+0x1f4] ;  /* 0x0001f400010a7983 */ /* 0x01dea20000300800 */
[----:B-----5:R-:W-:Y:S01]  /*ac00*/  HADD2.F32 R11, -RZ, R23.H0_H0 ;  /* 0x20000017ff0b7230 */ /* 0x020fe20000004100 */
        /* <DEDUP_REMOVED lines=8> */
.L_x_285:
[----:B------:R-:W-:Y:S05]  /*ac90*/  BSYNC B1 ;  /* 0x0000000000017941 */ /* 0x000fea0003800000 */
.L_x_284:
[----:B------:R-:W3:Y:S01]  /*aca0*/  LDL.LU R10, [R1+0x1f8] ;  /* 0x0001f800010a7983 */ /* 0x000ee20000300800 */
[----:B0----5:R-:W-:Y:S01]  /*acb0*/  HADD2.F32 R11, -RZ, R23.H0_H0 ;  /* 0x20000017ff0b7230 */ /* 0x021fe20000004100 */
[----:B------:R-:W-:Y:S01]  /*acc0*/  ISETP.GT.AND P1, PT, R0, 0xf9, P0 ;  /* 0x000000f90000780c */ /* 0x000fe20000724270 */
[----:B------:R-:W-:Y:S01]  /*acd0*/  BSSY B1, `(.L_x_286) ;  /* 0x000000a000017945 */ /* 0x000fe20003800000 */
[----:B------:R-:W-:Y:S02]  /*ace0*/  IADD3 R169, P0, R3, 0x80, RZ ;  /* 0x0000008003a97810 */ /* 0x000fe40007f1e0ff */
[----:B------:R-:W-:-:S04]  /*acf0*/  FMUL R11, R11, R16 ;  /* 0x000000100b0b7220 */ /* 0x000fc80000400000 */
[----:B---3--:R-:W-:-:S05]  /*ad00*/  FFMA R11, R10, R2, R11 ;  /* 0x000000020a0b7223 */ /* 0x008fca000000000b */
[----:B------:R-:W-:-:S04]  /*ad10*/  F2FP.F16.F32.PACK_AB R11, RZ, R11 ;  /* 0x0000000bff0b723e */ /* 0x000fc800000000ff */
[----:B------:R-:W-:Y:S01]  /*ad20*/  PRMT R3, R11, 0x7610, R3 ;  /* 0x000076100b037816 */ /* 0x000fe20000000003 */
[----:B------:R-:W-:-:S04]  /*ad30*/  IMAD.X R11, RZ, RZ, UR7, P0 ;  /* 0x00000007ff0b7e24 */ /* 0x000fc800080e06ff */
[----:B------:R0:W-:Y:S01]  /*ad40*/  @P2 STG.E.U16 desc[UR36][R6.64+0x1f0], R3 ;  /* 0x0001f00306002986 */ /* 0x0001e2000c101524 */
[----:B------:R-:W-:Y:S05]  /*ad50*/  @!P1 BRA `(.L_x_287) ;  /* 0x0000000000049947 */ /* 0x000fea0003800000 */
[----:B------:R3:W5:Y:S02]  /*ad60*/  LDG.E.LTC128B.U16 R23, desc[UR36][R8.64+0x1f2] ;  /* 0x0001f22408177981 */ /* 0x000764000c1e1520 */
.L_x_287:
[----:B------:R-:W-:Y:S05]  /*ad70*/  BSYNC B1 ;  /* 0x0000000000017941 */ /* 0x000fea0003800000 */
.L_x_286:
[----:B------:R-:W4:Y:S01]  /*ad80*/  LDL.LU R10, [R1+0x1fc] ;  /* 0x0001fc00010a7983 */ /* 0x000f220000300800 */
[----:B0----5:R-:W-:Y:S01]  /*ad90*/  HADD2.F32 R3, -RZ, R23.H0_H0 ;  /* 0x20000017ff037230 */ /* 0x021fe20000004100 */
[----:B------:R-:W-:Y:S01]  /*ada0*/  ISETP.GT.AND P0, PT, R153, 0x80, PT ;  /* 0x000000809900780c */ /* 0x000fe20003f04270 */
[----:B--23--:R-:W-:-:S03]  /*adb0*/  IMAD R8, R11, R14, RZ ;  /* 0x0000000e0b087224 */ /* 0x00cfc600078e02ff */
[----:B------:R-:W-:Y:S01]  /*adc0*/  FMUL R3, R3, R16 ;  /* 0x0000001003037220 */ /* 0x000fe20000400000 */
[C---:B------:R-:W-:Y:S01]  /*add0*/  IMAD R167, R169.reuse, R15, R8 ;  /* 0x0000000fa9a77224 */ /* 0x040fe200078e0208 */
[----:B------:R-:W-:Y:S01]  /*ade0*/  ISETP.GT.AND P3, PT, R0, RZ, P0 ;  /* 0x000000ff0000720c */ /* 0x000fe20000764270 */
[----:B------:R-:W-:-:S04]  /*adf0*/  IMAD.WIDE.U32 R8, R169, R14, R20 ;  /* 0x0000000ea9087225 */ /* 0x000fc800078e0014 */
[----:B------:R-:W-:Y:S02]  /*ae00*/  IMAD.IADD R9, R9, 0x1, R167 ;  /* 0x0000000109097824 */ /* 0x000fe400078e02a7 */
[----:B----4-:R-:W-:Y:S01]  /*ae10*/  FFMA R3, R10, R2, R3 ;  /* 0x000000020a037223 */ /* 0x010fe20000000003 */
[----:B------:R-:W-:-:S04]  /*ae20*/  LEA R10, P2, R8, R12, 0x1 ;  /* 0x0000000c080a7211 */ /* 0x000fc800078408ff */
[----:B------:R-:W-:Y:S02]  /*ae30*/  F2FP.F16.F32.PACK_AB R3, RZ, R3 ;  /* 0x00000003ff03723e */ /* 0x000fe400000000ff */
[--C-:B------:R-:W-:Y:S02]  /*ae40*/  LEA.HI.X R11, R8, R13, R9.reuse, 0x1, P2 ;  /* 0x0000000d080b7211 */ /* 0x100fe400010f0c09 */
[----:B------:R-:W-:-:S05]  /*ae50*/  PRMT R9, R3, 0x7610, R9 ;  /* 0x0000761003097816 */ /* 0x000fca0000000009 */
[----:B------:R0:W-:Y:S04]  /*ae60*/  @P1 STG.E.U16 desc[UR36][R6.64+0x1f2], R9 ;  /* 0x0001f20906001986 */ /* 0x0001e8000c101524 */
[----:B------:R-:W2:Y:S01]  /*ae70*/  @P3 LDG.E.LTC128B.U16 R23, desc[UR36][R10.64] ;  /* 0x000000240a173981 */ /* 0x000ea2000c1e1520 */
[----:B-1----:R-:W-:Y:S01]  /*ae80*/  MOV R161, UR8 ;  /* 0x0000000800a17c02 */ /* 0x002fe20008000f00 */
[----:B------:R-:W-:Y:S01]  /*ae90*/  IMAD.U32 R165, RZ, RZ, UR8 ;  /* 0x00000008ffa57e24 */ /* 0x000fe2000f8e00ff */
[----:B------:R-:W-:Y:S01]  /*aea0*/  ISETP.GT.AND P2, PT, R0, 0x1, P0 ;  /* 0x000000010000780c */ /* 0x000fe20000744270 */
[----:B------:R-:W-:Y:S01]  /*aeb0*/  IMAD.U32 R164, RZ, RZ, UR9 ;  /* 0x00000009ffa47e24 */ /* 0x000fe2000f8e00ff */
[----:B------:R-:W-:Y:S01]  /*aec0*/  BSSY B1, `(.L_x_288) ;  /* 0x0000012000017945 */ /* 0x000fe20003800000 */
[----:B------:R-:W-:-:S02]  /*aed0*/  IMAD.SHL.U32 R161, R161, 0x100, RZ ;  /* 0x00000100a1a17824 */ /* 0x000fc400078e00ff */
[----:B0-----:R-:W-:Y:S01]  /*aee0*/  IMAD.WIDE.U32 R8, R169, R14, R18 ;  /* 0x0000000ea9087225 */ /* 0x001fe200078e0012 */
[----:B------:R-:W-:-:S03]  /*aef0*/  SHF.L.U64.HI R165, R165, 0x8, R164 ;  /* 0x00000008a5a57819 */ /* 0x000fc600000102a4 */
[----:B------:R-:W-:Y:S02]  /*af00*/  IMAD.IADD R9, R167, 0x1, R9 ;  /* 0x00000001a7097824 */ /* 0x000fe400078e0209 */
[----:B------:R-:W-:Y:S01]  /*af10*/  IMAD.WIDE.U32 R162, R22, UR43, R8 ;  /* 0x0000002b16a27c25 */ /* 0x000fe2000f8e0008 */
[----:B------:R-:W-:-:S03]  /*af20*/  IADD3 R8, P1, R161, R4, RZ ;  /* 0x00000004a1087210 */ /* 0x000fc60007f3e0ff */
[----:B------:R-:W-:Y:S01]  /*af30*/  IMAD.IADD R7, R159, 0x1, R163 ;  /* 0x000000019f077824 */ /* 0x000fe200078e02a3 */
[----:B------:R-:W-:Y:S02]  /*af40*/  IADD3.X R9, R165, R5, RZ, P1, !PT ;  /* 0x00000005a5097210 */ /* 0x000fe40000ffe4ff */
[----:B------:R-:W-:-:S04]  /*af50*/  LEA R6, P4, R162, R12, 0x1 ;  /* 0x0000000ca2067211 */ /* 0x000fc800078808ff */
[----:B------:R-:W-:Y:S01]  /*af60*/  LEA.HI.X R7, R162, R13, R7, 0x1, P4 ;  /* 0x0000000da2077211 */ /* 0x000fe200020f0c07 */
[----:B--2---:R-:W-:-:S05]  /*af70*/  HADD2.F32 R3, -RZ, R23.H0_H0 ;  /* 0x20000017ff037230 */ /* 0x004fca0000004100 */
[----:B------:R-:W-:-:S04]  /*af80*/  FMUL R3, R3, R16 ;  /* 0x0000001003037220 */ /* 0x000fc80000400000 */
[----:B------:R-:W-:-:S05]  /*af90*/  FFMA R3, R24, R2, R3 ;  /* 0x0000000218037223 */ /* 0x000fca0000000003 */
[----:B------:R-:W-:-:S05]  /*afa0*/  F2FP.F16.F32.PACK_AB R3, RZ, R3 ;  /* 0x00000003ff03723e */ /* 0x000fca00000000ff */
[----:B------:R0:W-:Y:S01]  /*afb0*/  @P3 STG.E.U16 desc[UR36][R8.64], R3 ;  /* 0x0000000308003986 */ /* 0x0001e2000c101524 */
[----:B------:R-:W-:Y:S05]  /*afc0*/  @!P2 BRA `(.L_x_289) ;  /* 0x000000000004a947 */ /* 0x000fea0003800000 */
[----:B------:R1:W5:Y:S02]  /*afd0*/  LDG.E.LTC128B.U16 R23, desc[UR36][R6.64+0x2] ;  /* 0x0000022406177981 */ /* 0x000364000c1e1520 */
.L_x_289:
[----:B------:R-:W-:Y:S05]  /*afe0*/  BSYNC B1 ;  /* 0x0000000000017941 */ /* 0x000fea0003800000 */
.L_x_288:
[----:B0----5:R-:W-:Y:S01]  /*aff0*/  HADD2.F32 R3, -RZ, R23.H0_H0 ;  /* 0x20000017ff037230 */ /* 0x021fe20000004100 */
[----:B------:R-:W-:Y:S01]  /*b000*/  ISETP.GT.AND P1, PT, R153, 0x88, PT ;  /* 0x000000889900780c */ /* 0x000fe20003f24270 */
[----:B------:R-:W-:Y:S01]  /*b010*/  IMAD.WIDE.U32 R14, R169, R14, R156 ;  /* 0x0000000ea90e7225 */ /* 0x000fe200078e009c */
[----:B------:R-:W-:Y:S03]  /*b020*/  BSSY B1, `(.L_x_290) ;  /* 0x0000010000017945 */ /* 0x000fe60003800000 */
[----:B------:R-:W-:Y:S01]  /*b030*/  FMUL R10, R3, R16 ;  /* 0x00000010030a7220 */ /* 0x000fe20000400000 */
[----:B------:R-:W-:Y:S01]  /*b040*/  IMAD.IADD R167, R167, 0x1, R15 ;  /* 0x00000001a7a77824 */ /* 0x000fe200078e020f */
[----:B------:R-:W-:Y:S02]  /*b050*/  IADD3 R154, P5, R154, R14, RZ ;  /* 0x0000000e9a9a7210 */ /* 0x000fe40007fbe0ff */
[----:B------:R-:W-:Y:S01]  /*b060*/  FFMA R10, R25, R2, R10 ;  /* 0x00000002190a7223 */ /* 0x000fe2000000000a */
[----:B------:R-:W-:-:S02]  /*b070*/  ISETP.GT.AND P3, PT, R0, RZ, P1 ;  /* 0x000000ff0000720c */ /* 0x000fc40000f64270 */
[--C-:B------:R-:W-:Y:S01]  /*b080*/  IMAD.X R20, R167, 0x1, R21.reuse, P5 ;  /* 0x00000001a7147824 */ /* 0x100fe200028e0615 */
[----:B------:R-:W-:Y:S02]  /*b090*/  IADD3 R14, P4, R18, R14, RZ ;  /* 0x0000000e120e7210 */ /* 0x000fe40007f9e0ff */
[----:B------:R-:W-:Y:S02]  /*b0a0*/  F2FP.F16.F32.PACK_AB R3, RZ, R10 ;  /* 0x0000000aff03723e */ /* 0x000fe400000000ff */
[C---:B------:R-:W-:Y:S02]  /*b0b0*/  LEA R10, P5, R154.reuse, R12, 0x1 ;  /* 0x0000000c9a0a7211 */ /* 0x040fe400078a08ff */
[----:B------:R-:W-:Y:S02]  /*b0c0*/  PRMT R21, R3, 0x7610, R21 ;  /* 0x0000761003157816 */ /* 0x000fe40000000015 */
[----:B------:R-:W-:Y:S02]  /*b0d0*/  LEA.HI.X R11, R154, R13, R20, 0x1, P5 ;  /* 0x0000000d9a0b7211 */ /* 0x000fe400028f0c14 */
[----:B------:R-:W-:Y:S01]  /*b0e0*/  PRMT R3, R23, 0x7610, R3 ;  /* 0x0000761017037816 */ /* 0x000fe20000000003 */
[----:B------:R0:W-:Y:S01]  /*b0f0*/  @P2 STG.E.U16 desc[UR36][R8.64+0x2], R21 ;  /* 0x0000021508002986 */ /* 0x0001e2000c101524 */
[----:B------:R-:W-:Y:S05]  /*b100*/  @!P3 BRA `(.L_x_291) ;  /* 0x000000000004b947 */ /* 0x000fea0003800000 */
[----:B------:R2:W5:Y:S02]  /*b110*/  LDG.E.LTC128B.U16 R3, desc[UR36][R10.64] ;  /* 0x000000240a037981 */ /* 0x000564000c1e1520 */
.L_x_291:
[----:B------:R-:W-:Y:S05]  /*b120*/  BSYNC B1 ;  /* 0x0000000000017941 */ /* 0x000fea0003800000 */
.L_x_290:
[----:B--2--5:R-:W-:Y:S01]  /*b130*/  HADD2.F32 R11, -RZ, R3.H0_H0 ;  /* 0x20000003ff0b7230 */ /* 0x024fe20000004100 */
[----:B------:R-:W-:Y:S01]  /*b140*/  ISETP.GT.AND P2, PT, R0, 0x1, P1 ;  /* 0x000000010000780c */ /* 0x000fe20000f44270 */
[----:B------:R-:W-:Y:S01]  /*b150*/  IMAD.X R15, R19, 0x1, R167, P4 ;  /* 0x00000001130f7824 */ /* 0x000fe200020e06a7 */
[----:B------:R-:W-:Y:S01]  /*b160*/  IADD3 R10, P4, R8, R160, RZ ;  /* 0x000000a0080a7210 */ /* 0x000fe20007f9e0ff */
[----:B------:R-:W-:Y:S01]  /*b170*/  BSSY B1, `(.L_x_292) ;  /* 0x000000c000017945 */ /* 0x000fe20003800000 */
[----:B------:R-:W-:Y:S01]  /*b180*/  FMUL R11, R11, R16 ;  /* 0x000000100b0b7220 */ /* 0x000fe20000400000 */
[----:B------:R-:W-:-:S04]  /*b190*/  IMAD.WIDE.U32 R22, R22, UR43, R14 ;  /* 0x0000002b16167c25 */ /* 0x000fc8000f8e000e */
[----:B------:R-:W-:Y:S01]  /*b1a0*/  FFMA R11, R26, R2, R11 ;  /* 0x000000021a0b7223 */ /* 0x000fe2000000000b */
[----:B------:R-:W-:Y:S01]  /*b1b0*/  IMAD.IADD R159, R159, 0x1, R23 ;  /* 0x000000019f9f7824 */ /* 0x000fe200078e0217 */
[----:B------:R-:W-:-:S03]  /*b1c0*/  LEA R12, P5, R22, R12, 0x1 ;  /* 0x0000000c160c7211 */ /* 0x000fc600078a08ff */
[----:B------:R-:W-:Y:S02]  /*b1d0*/  F2FP.F16.F32.PACK_AB R14, RZ, R11 ;  /* 0x0000000bff0e723e */ /* 0x000fe400000000ff */
[----:B------:R-:W-:Y:S02]  /*b1e0*/  IADD3.X R11, R9, R158, RZ, P4, !PT ;  /* 0x0000009e090b7210 */ /* 0x000fe400027fe4ff */
[----:B------:R-:W-:-:S03]  /*b1f0*/  LEA.HI.X R13, R22, R13, R159, 0x1, P5 ;  /* 0x0000000d160d7211 */ /* 0x000fc600028f0c9f */
[----:B------:R2:W-:Y:S01]  /*b200*/  @P3 STG.E.U16 desc[UR36][R10.64], R14 ;  /* 0x0000000e0a003986 */ /* 0x0005e2000c101524 */
[----:B------:R-:W-:Y:S05]  /*b210*/  @!P2 BRA `(.L_x_293) ;  /* 0x000000000004a947 */ /* 0x000fea0003800000 */
[----:B------:R3:W5:Y:S02]  /*b220*/  LDG.E.LTC128B.U16 R3, desc[UR36][R12.64+0x2] ;  /* 0x000002240c037981 */ /* 0x000764000c1e1520 */
.L_x_293:
[----:B------:R-:W-:Y:S05]  /*b230*/  BSYNC B1 ;  /* 0x0000000000017941 */ /* 0x000fea0003800000 */
.L_x_292:
[----:B-----5:R-:W-:Y:S01]  /*b240*/  HADD2.F32 R15, -RZ, R3.H0_H0 ;  /* 0x20000003ff0f7230 */ /* 0x020fe20000004100 */
[----:B------:R-:W-:Y:S01]  /*b250*/  ISETP.GT.AND P3, PT, R0, 0x8, P0 ;  /* 0x000000080000780c */ /* 0x000fe20000764270 */
[----:B------:R-:W-:Y:S03]  /*b260*/  BSSY B1, `(.L_x_294) ;  /* 0x0000007000017945 */ /* 0x000fe60003800000 */
[----:B--2---:R-:W-:-:S04]  /*b270*/  FMUL R14, R15, R16 ;  /* 0x000000100f0e7220 */ /* 0x004fc80000400000 */
[----:B------:R-:W-:-:S05]  /*b280*/  FFMA R14, R27, R2, R14 ;  /* 0x000000021b0e7223 */ /* 0x000fca000000000e */
[----:B------:R-:W-:-:S05]  /*b290*/  F2FP.F16.F32.PACK_AB R14, RZ, R14 ;  /* 0x0000000eff0e723e */ /* 0x000fca00000000ff */
[----:B------:R2:W-:Y:S01]  /*b2a0*/  @P2 STG.E.U16 desc[UR36][R10.64+0x2], R14 ;  /* 0x0000020e0a002986 */ /* 0x0005e2000c101524 */
[----:B------:R-:W-:Y:S05]  /*b2b0*/  @!P3 BRA `(.L_x_295) ;  /* 0x000000000004b947 */ /* 0x000fea0003800000 */
[----:B------:R4:W5:Y:S02]  /*b2c0*/  LDG.E.LTC128B.U16 R3, desc[UR36][R6.64+0x10] ;  /* 0x0000102406037981 */ /* 0x000964000c1e1520 */
.L_x_295:
[----:B------:R-:W-:Y:S05]  /*b2d0*/  BSYNC B1 ;  /* 0x0000000000017941 */ /* 0x000fea0003800000 */
.L_x_294:
[----:B--2--5:R-:W-:Y:S01]  /*b2e0*/  HADD2.F32 R11, -RZ, R3.H0_H0 ;  /* 0x20000003ff0b7230 */ /* 0x024fe20000004100 */
[----:B------:R-:W-:Y:S01]  /*b2f0*/  ISETP.GT.AND P2, PT, R0, 0x9, P0 ;  /* 0x000000090000780c */ /* 0x000fe20000744270 */
[----:B------:R-:W-:Y:S03]  /*b300*/  BSSY B1, `(.L_x_296) ;  /* 0x0000007000017945 */ /* 0x000fe60003800000 */
[----:B------:R-:W-:-:S04]  /*b310*/  FMUL R11, R11, R16 ;  /* 0x000000100b0b7220 */ /* 0x000fc80000400000 */
[----:B------:R-:W-:-:S05]  /*b320*/  FFMA R11, R28, R2, R11 ;  /* 0x000000021c0b7223 */ /* 0x000fca000000000b */
[----:B------:R-:W-:-:S05]  /*b330*/  F2FP.F16.F32.PACK_AB R11, RZ, R11 ;  /* 0x0000000bff0b723e */ /* 0x000fca00000000ff */
[----:B------:R2:W-:Y:S01]  /*b340*/  @P3 STG.E.U16 desc[UR36][R8.64+0x10], R11 ;  /* 0x0000100b08003986 */ /* 0x0005e2000c101524 */
[----:B------:R-:W-:Y:S05]  /*b350*/  @!P2 BRA `(.L_x_297) ;  /* 0x000000000004a947 */ /* 0x000fea0003800000 */
[----:B------:R0:W5:Y:S02]  /*b360*/  LDG.E.LTC128B.U16 R3, desc[UR36][R6.64+0x12] ;  /* 0x0000122406037981 */ /* 0x000164000c1e1520 */
.L_x_297:
[----:B------:R-:W-:Y:S05]  /*b370*/  BSYNC B1 ;  /* 0x0000000000017941 */ /* 0x000fea0003800000 */
.L_x_296:
        /* <DEDUP_REMOVED lines=9> */
.L_x_299:
[----:B------:R-:W-:Y:S05]  /*b410*/  BSYNC B1 ;  /* 0x0000000000017941 */ /* 0x000fea0003800000 */
.L_x_298:
[----:B-----5:R-:W-:Y:S01]  /*b420*/  HADD2.F32 R11, -RZ, R3.H0_H0 ;  /* 0x20000003ff0b7230 */ /* 0x020fe20000004100 */
[----:B--2---:R-:W-:Y:S01]  /*b430*/  IADD3 R10, P3, R160, R8, RZ ;  /* 0x00000008a00a7210 */ /* 0x004fe20007f7e0ff */
[----:B------:R-:W-:Y:S01]  /*b440*/  BSSY B1, `(.L_x_300) ;  /* 0x0000009000017945 */ /* 0x000fe20003800000 */
[----:B------:R-:W-:Y:S02]  /*b450*/  ISETP.GT.AND P2, PT, R0, 0x9, P1 ;  /* 0x000000090000780c */ /* 0x000fe40000f44270 */
[----:B------:R-:W-:-:S04]  /*b460*/  FMUL R11, R11, R16 ;  /* 0x000000100b0b7220 */ /* 0x000fc80000400000 */
[----:B------:R-:W-:-:S05]  /*b470*/  FFMA R11, R30, R2, R11 ;  /* 0x000000021e0b7223 */ /* 0x000fca000000000b */
[----:B------:R-:W-:Y:S01]  /*b480*/  F2FP.F16.F32.PACK_AB R14, RZ, R11 ;  /* 0x0000000bff0e723e */ /* 0x000fe200000000ff */
[----:B------:R-:W-:-:S05]  /*b490*/  IMAD.X R11, R158, 0x1, R9, P3 ;  /* 0x000000019e0b7824 */ /* 0x000fca00018e0609 */
[----:B------:R2:W-:Y:S01]  /*b4a0*/  @P4 STG.E.U16 desc[UR36][R10.64+0x10], R14 ;  /* 0x0000100e0a004986 */ /* 0x0005e2000c101524 */
[----:B------:R-:W-:Y:S05]  /*b4b0*/  @!P2 BRA `(.L_x_301) ;  /* 0x000000000004a947 */ /* 0x000fea0003800000 */
[----:B------:R0:W5:Y:S02]  /*b4c0*/  LDG.E.LTC128B.U16 R3, desc[UR36][R12.64+0x12] ;  /* 0x000012240c037981 */ /* 0x000164000c1e1520 */
.L_x_301:
[----:B------:R-:W-:Y:S05]  /*b4d0*/  BSYNC B1 ;  /* 0x0000000000017941 */ /* 0x000fea0003800000 */
.L_x_300:
[----:B--2--5:R-:W-:Y:S01]  /*b4e0*/  HADD2.F32 R11, -RZ, R3.H0_H0 ;  /* 0x20000003ff0b7230 */ /* 0x024fe20000004100 */
[----:B------:R-:W-:Y:S01]  /*b4f0*/  IADD3 R160, P4, P5, R160, R4, R161 ;  /* 0x00000004a0a07210 */ /* 0x000fe20007d9e0a1 */
[----:B------:R-:W-:Y:S01]  /*b500*/  BSSY B1, `(.L_x_302) ;  /* 0x0000009000017945 */ /* 0x000fe20003800000 */
[----:B------:R-:W-:Y:S02]  /*b510*/  ISETP.GT.AND P3, PT, R0, 0x10, P0 ;  /* 0x000000100000780c */ /* 0x000fe40000764270 */
[----:B------:R-:W-:Y:S01]  /*b520*/  FMUL R10, R11, R16 ;  /* 0x000000100b0a7220 */ /* 0x000fe20000400000 */
[----:B------:R-:W-:-:S03]  /*b530*/  IADD3.X R161, R158, R5, R165, P4, P5 ;  /* 0x000000059ea17210 */ /* 0x000fc600027ea4a5 */
[----:B------:R-:W-:-:S05]  /*b540*/  FFMA R10, R31, R2, R10 ;  /* 0x000000021f0a7223 */ /* 0x000fca000000000a */
[----:B------:R-:W-:-:S05]  /*b550*/  F2FP.F16.F32.PACK_AB R10, RZ, R10 ;  /* 0x0000000aff0a723e */ /* 0x000fca00000000ff */
[----:B------:R2:W-:Y:S01]  /*b560*/  @P2 STG.E.U16 desc[UR36][R160.64+0x12], R10 ;  /* 0x0000120aa0002986 */ /* 0x0005e2000c101524 */
[----:B------:R-:W-:Y:S05]  /*b570*/  @!P3 BRA `(.L_x_303) ;  /* 0x000000000004b947 */ /* 0x000fea0003800000 */
[----:B------:R0:W5:Y:S02]  /*b580*/  LDG.E.LTC128B.U16 R3, desc[UR36][R6.64+0x20] ;  /* 0x0000202406037981 */ /* 0x000164000c1e1520 */
.L_x_303:
[----:B------:R-:W-:Y:S05]  /*b590*/  BSYNC B1 ;  /* 0x0000000000017941 */ /* 0x000fea0003800000 */
.L_x_302:
[----:B-----5:R-:W-:Y:S01]  /*b5a0*/  HADD2.F32 R5, -RZ, R3.H0_H0 ;  /* 0x20000003ff057230 */ /* 0x020fe20000004100 */
        /* <DEDUP_REMOVED lines=8> */
.L_x_305:
[----:B------:R-:W-:Y:S05]  /*b630*/  BSYNC B1 ;  /* 0x0000000000017941 */ /* 0x000fea0003800000 */
.L_x_304:
[----:B0----5:R-:W-:Y:S01]  /*b640*/  HADD2.F32 R5, -RZ, R3.H0_H0 ;  /* 0x20000003ff057230 */ /* 0x021fe20000004100 */
        /* <DEDUP_REMOVED lines=8> */
.L_x_307:
[----:B------:R-:W-:Y:S05]  /*b6d0*/  BSYNC B1 ;  /* 0x0000000000017941 */ /* 0x000fea0003800000 */
.L_x_306:
[----:B-----5:R-:W-:Y:S01]  /*b6e0*/  HADD2.F32 R5, -RZ, R3.H0_H0 ;  /* 0x20000003ff057230 */ /* 0x020fe20000004100 */
[----:B------:R-:W-:Y:S01]  /*b6f0*/  ISETP.GT.AND P2, PT, R0, 0x11, P1 ;  /* 0x000000110000780c */ /* 0x000fe20000f44270 */
[----:B0-----:R-:W-:Y:S01]  /*b700*/  @P3 IMAD.MOV.U32 R4, RZ, RZ, R160 ;  /* 0x000000ffff043224 */ /* 0x001fe200078e00a0 */
[----:B------:R-:W-:Y:S02]  /*b710*/  BSSY B1, `(.L_x_308) ;  /* 0x0000009000017945 */ /* 0x000fe40003800000 */
[----:B------:R-:W-:-:S04]  /*b720*/  FMUL R5, R5, R16 ;  /* 0x0000001005057220 */ /* 0x000fc80000400000 */
[----:B------:R-:W-:-:S05]  /*b730*/  FFMA R5, R34, R2, R5 ;  /* 0x0000000222057223 */ /* 0x000fca0000000005 */
[----:B------:R-:W-:-:S04]  /*b740*/  F2FP.F16.F32.PACK_AB R5, RZ, R5 ;  /* 0x00000005ff05723e */ /* 0x000fc800000000ff */
[----:B--2---:R-:W-:Y:S01]  /*b750*/  PRMT R10, R5, 0x7610, R10 ;  /* 0x00007610050a7816 */ /* 0x004fe2000000000a */
[----:B------:R-:W-:-:S05]  /*b760*/  @P3 IMAD.MOV.U32 R5, RZ, RZ, R161 ;  /* 0x000000ffff053224 */ /* 0x000fca00078e00a1 */
[----:B------:R0:W-:Y:S01]  /*b770*/  @P3 STG.E.U16 desc[UR36][R4.64+0x20], R10 ;  /* 0x0000200a04003986 */ /* 0x0001e2000c101524 */
[----:B------:R-:W-:Y:S05]  /*b780*/  @!P2 BRA `(.L_x_309) ;  /* 0x000000000004a947 */ /* 0x000fea0003800000 */
[----:B------:R2:W5:Y:S02]  /*b790*/  LDG.E.LTC128B.U16 R3, desc[UR36][R12.64+0x22] ;  /* 0x000022240c037981 */ /* 0x000564000c1e1520 */
.L_x_309:
[----:B------:R-:W-:Y:S05]  /*b7a0*/  BSYNC B1 ;  /* 0x0000000000017941 */ /* 0x000fea0003800000 */
.L_x_308:
[----:B0----5:R-:W-:Y:S01]  /*b7b0*/  HADD2.F32 R5, -RZ, R3.H0_H0 ;  /* 0x20000003ff057230 */ /* 0x021fe20000004100 */
[----:B------:R-:W-:Y:S01]  /*b7c0*/  ISETP.GT.AND P3, PT, R0, 0x18, P0 ;  /* 0x000000180000780c */ /* 0x000fe20000764270 */
[----:B------:R-:W-:Y:S03]  /*b7d0*/  BSSY B1, `(.L_x_310) ;  /* 0x000000a000017945 */ /* 0x000fe60003800000 */
[----:B------:R-:W-:Y:S01]  /*b7e0*/  FMUL R4, R5, R16 ;  /* 0x0000001005047220 */ /* 0x000fe20000400000 */
[----:B------:R-:W-:-:S03]  /*b7f0*/  @P2 MOV R5, R161 ;  /* 0x000000a100052202 */ /* 0x000fc60000000f00 */
[----:B------:R-:W-:-:S05]  /*b800*/  FFMA R4, R35, R2, R4 ;  /* 0x0000000223047223 */ /* 0x000fca0000000004 */
[----:B------:R-:W-:-:S04]  /*b810*/  F2FP.F16.F32.PACK_AB R4, RZ, R4 ;  /* 0x00000004ff04723e */ /* 0x000fc800000000ff */
[----:B------:R-:W-:Y:S01]  /*b820*/  PRMT R10, R4, 0x7610, R10 ;  /* 0x00007610040a7816 */ /* 0x000fe2000000000a */
[----:B------:R-:W-:-:S05]  /*b830*/  @P2 IMAD.MOV.U32 R4, RZ, RZ, R160 ;  /* 0x000000ffff042224 */ /* 0x000fca00078e00a0 */
[----:B------:R0:W-:Y:S01]  /*b840*/  @P2 STG.E.U16 desc[UR36][R4.64+0x22], R10 ;  /* 0x0000220a04002986 */ /* 0x0001e2000c101524 */
[----:B------:R-:W-:Y:S05]  /*b850*/  @!P3 BRA `(.L_x_311) ;  /* 0x000000000004b947 */ /* 0x000fea0003800000 */
[----:B------:R0:W5:Y:S02]  /*b860*/  LDG.E.LTC128B.U16 R3, desc[UR36][R6.64+0x30] ;  /* 0x0000302406037981 */ /* 0x000164000c1e1520 */
.L_x_311:
[----:B------:R-:W-:Y:S05]  /*b870*/  BSYNC B1 ;  /* 0x0000000000017941 */ /* 0x000fea0003800000 */
.L_x_310:
        /* <DEDUP_REMOVED lines=9> */
.L_x_313:
[----:B------:R-:W-:Y:S05]  /*b910*/  BSYNC B1 ;  /* 0x0000000000017941 */ /* 0x000fea0003800000 */
.L_x_312:
        /* <DEDUP_REMOVED lines=9> */
.L_x_315:
[----:B------:R-:W-:Y:S05]  /*b9b0*/  BSYNC B1 ;  /* 0x0000000000017941 */ /* 0x000fea0003800000 */
.L_x_314:
[----:B-----5:R-:W-:Y:S01]  /*b9c0*/  HADD2.F32 R5, -RZ, R3.H0_H0 ;  /* 0x20000003ff057230 */ /* 0x020fe20000004100 */
[----:B------:R-:W-:Y:S01]  /*b9d0*/  ISETP.GT.AND P2, PT, R0, 0x19, P1 ;  /* 0x000000190000780c */ /* 0x000fe20000f44270 */
[----:B0-----:R-:W-:Y:S01]  /*b9e0*/  @P3 IMAD.MOV.U32 R4, RZ, RZ, R160 ;  /* 0x000000ffff043224 */ /* 0x001fe200078e00a0 */
[----:B------:R-:W-:Y:S02]  /*b9f0*/  BSSY B1, `(.L_x_316) ;  /* 0x0000009000017945 */ /* 0x000fe40003800000 */
[----:B------:R-:W-:-:S04]  /*ba00*/  FMUL R5, R5, R16 ;  /* 0x0000001005057220 */ /* 0x000fc80000400000 */
[----:B------:R-:W-:-:S05]  /*ba10*/  FFMA R5, R38, R2, R5 ;  /* 0x0000000226057223 */ /* 0x000fca0000000005 */
[----:B------:R-:W-:-:S04]  /*ba20*/  F2FP.F16.F32.PACK_AB R5, RZ, R5 ;  /* 0x00000005ff05723e */ /* 0x000fc800000000ff */
[----:B------:R-:W-:Y:S01]  /*ba30*/  PRMT R10, R5, 0x7610, R10 ;  /* 0x00007610050a7816 */ /* 0x000fe2000000000a */
[----:B------:R-:W-:-:S05]  /*ba40*/  @P3 IMAD.MOV.U32 R5, RZ, RZ, R161 ;  /* 0x000000ffff053224 */ /* 0x000fca00078e00a1 */
[----:B------:R0:W-:Y:S01]  /*ba50*/  @P3 STG.E.U16 desc[UR36][R4.64+0x30], R10 ;  /* 0x0000300a04003986 */ /* 0x0001e2000c101524 */
[----:B------:R-:W-:Y:S05]  /*ba60*/  @!P2 BRA `(.L_x_317) ;  /* 0x000000000004a947 */ /* 0x000fea0003800000 */
[----:B------:R0:W5:Y:S02]  /*ba70*/  LDG.E.LTC128B.U16 R3, desc[UR36][R12.64+0x32] ;  /* 0x000032240c037981 */ /* 0x000164000c1e1520 */
.L_x_317:
[----:B------:R-:W-:Y:S05]  /*ba80*/  BSYNC B1 ;  /* 0x0000000000017941 */ /* 0x000fea0003800000 */
.L_x_316:
[----:B0----5:R-:W-:Y:S01]  /*ba90*/  HADD2.F32 R5, -RZ, R3.H0_H0 ;  /* 0x20000003ff057230 */ /* 0x021fe20000004100 */
[----:B------:R-:W-:Y:S01]  /*baa0*/  ISETP.GT.AND P3, PT, R0, 0x20, P0 ;  /* 0x000000200000780c */ /* 0x000fe20000764270 */
[----:B------:R-:W-:Y:S03]  /*bab0*/  BSSY B1, `(.L_x_318) ;  /* 0x000000a000017945 */ /* 0x000fe60003800000 */
[----:B------:R-:W-:Y:S01]  /*bac0*/  FMUL R4, R5, R16 ;  /* 0x0000001005047220 */ /* 0x000fe20000400000 */
[----:B------:R-:W-:-:S03]  /*bad0*/  @P2 IMAD.MOV.U32 R5, RZ, RZ, R161 ;  /* 0x000000ffff052224 */ /* 0x000fc600078e00a1 */
[----:B------:R-:W-:-:S05]  /*bae0*/  FFMA R4, R39, R2, R4 ;  /* 0x0000000227047223 */ /* 0x000fca0000000004 */
[----:B------:R-:W-:-:S04]  /*baf0*/  F2FP.F16.F32.PACK_AB R4, RZ, R4 ;  /* 0x00000004ff04723e */ /* 0x000fc800000000ff */
[----:B------:R-:W-:Y:S01]  /*bb00*/  PRMT R10, R4, 0x7610, R10 ;  /* 0x00007610040a7816 */ /* 0x000fe2000000000a */
[----:B------:R-:W-:-:S05]  /*bb10*/  @P2 IMAD.MOV.U32 R4, RZ, RZ, R160 ;  /* 0x000000ffff042224 */ /* 0x000fca00078e00a0 */
[----:B------:R0:W-:Y:S01]  /*bb20*/  @P2 STG.E.U16 desc[UR36][R4.64+0x32], R10 ;  /* 0x0000320a04002986 */ /* 0x0001e2000c101524 */
[----:B------:R-:W-:Y:S05]  /*bb30*/  @!P3 BRA `(.L_x_319) ;  /* 0x000000000004b947 */ /* 0x000fea0003800000 */
[----:B------:R0:W5:Y:S02]  /*bb40*/  LDG.E.LTC128B.U16 R3, desc[UR36][R6.64+0x40] ;  /* 0x0000402406037981 */ /* 0x000164000c1e1520 */
.L_x_319:
[----:B------:R-:W-:Y:S05]  /*bb50*/  BSYNC B1 ;  /* 0x0000000000017941 */ /* 0x000fea0003800000 */
.L_x_318:
        /* <DEDUP_REMOVED lines=9> */
.L_x_321:
[----:B------:R-:W-:Y:S05]  /*bbf0*/  BSYNC B1 ;  /* 0x0000000000017941 */ /* 0x000fea0003800000 */
.L_x_320:
        /* <DEDUP_REMOVED lines=9> */
.L_x_323:
[----:B------:R-:W-:Y:S05]  /*bc90*/  BSYNC B1 ;  /* 0x0000000000017941 */ /* 0x000fea0003800000 */
.L_x_322:
[----:B-----5:R-:W-:Y:S01]  /*bca0*/  HADD2.F32 R5, -RZ, R3.H0_H0 ;  /* 0x20000003ff057230 */ /* 0x020fe20000004100 */
[----:B0-----:R-:W-:Y:S01]  /*bcb0*/  @P3 MOV R4, R160 ;  /* 0x000000a000043202 */ /* 0x001fe20000000f00 */
[----:B------:R-:W-:Y:S01]  /*bcc0*/  BSSY B1, `(.L_x_324) ;  /* 0x000000a000017945 */ /* 0x000fe20003800000 */
[----:B------:R-:W-:Y:S02]  /*bcd0*/  ISETP.GT.AND P2, PT, R0, 0x21, P1 ;  /* 0x000000210000780c */ /* 0x000fe40000f44270 */
        /* <DEDUP_REMOVED lines=8> */
.L_x_325:
[----:B------:R-:W-:Y:S05]  /*bd60*/  BSYNC B1 ;  /* 0x0000000000017941 */ /* 0x000fea0003800000 */
.L_x_324:
        /* <DEDUP_REMOVED lines=12> */
.L_x_327:
[----:B------:R-:W-:Y:S05]  /*be30*/  BSYNC B1 ;  /* 0x0000000000017941 */ /* 0x000fea0003800000 */
.L_x_326:
        /* <DEDUP_REMOVED lines=9> */
.L_x_329:
[----:B------:R-:W-:Y:S05]  /*bed0*/  BSYNC B1 ;  /* 0x0000000000017941 */ /* 0x000fea0003800000 */
.L_x_328:
        /* <DEDUP_REMOVED lines=9> */
.L_x_331:
[----:B------:R-:W-:Y:S05]  /*bf70*/  BSYNC B1 ;  /* 0x0000000000017941 */ /* 0x000fea0003800000 */
.L_x_330:
[----:B-----5:R-:W-:Y:S01]  /*bf80*/  HADD2.F32 R5, -RZ, R3.H0_H0 ;  /* 0x20000003ff057230 */ /* 0x020fe20000004100 */
[----:B------:R-:W-:Y:S01]  /*bf90*/  ISETP.GT.AND P2, PT, R0, 0x29, P1 ;  /* 0x000000290000780c */ /* 0x000fe20000f44270 */
[----:B0-----:R-:W-:Y:S01]  /*bfa0*/  @P3 IMAD.MOV.U32 R4, RZ, RZ, R160 ;  /* 0x000000ffff043224 */ /* 0x001fe200078e00a0 */
[----:B------:R-:W-:Y:S02]  /*bfb0*/  BSSY B1, `(.L_x_332) ;  /* 0x0000009000017945 */ /* 0x000fe40003800000 */
[----:B------:R-:W-:-:S04]  /*bfc0*/  FMUL R5, R5, R16 ;  /* 0x0000001005057220 */ /* 0x000fc80000400000 */
[----:B------:R-:W-:-:S05]  /*bfd0*/  FFMA R5, R46, R2, R5 ;  /* 0x000000022e057223 */ /* 0x000fca0000000005 */
[----:B------:R-:W-:-:S04]  /*bfe0*/  F2FP.F16.F32.PACK_AB R5, RZ, R5 ;  /* 0x00000005ff05723e */ /* 0x000fc800000000ff */
[----:B------:R-:W-:Y:S02]  /*bff0*/  PRMT R10, R5, 0x7610, R10 ;  /* 0x00007610050a7816 */ /* 0x000fe4000000000a */
[----:B------:R-:W-:-:S05]  /*c000*/  @P3 MOV R5, R161 ;  /* 0x000000a100053202 */ /* 0x000fca0000000f00 */
[----:B------:R0:W-:Y:S01]  /*c010*/  @P3 STG.E.U16 desc[UR36][R4.64+0x50], R10 ;  /* 0x0000500a04003986 */ /* 0x0001e2000c101524 */
[----:B------:R-:W-:Y:S05]  /*c020*/  @!P2 BRA `(.L_x_333) ;  /* 0x000000000004a947 */ /* 0x000fea0003800000 */
[----:B------:R0:W5:Y:S02]  /*c030*/  LDG.E.LTC128B.U16 R3, desc[UR36][R12.64+0x52] ;  /* 0x000052240c037981 */ /* 0x000164000c1e1520 */
.L_x_333:
[----:B------:R-:W-:Y:S05]  /*c040*/  BSYNC B1 ;  /* 0x0000000000017941 */ /* 0x000fea0003800000 */
.L_x_332:
        /* <DEDUP_REMOVED lines=12> */
.L_x_335:
[----:B------:R-:W-:Y:S05]  /*c110*/  BSYNC B1 ;  /* 0x0000000000017941 */ /* 0x000fea0003800000 */
.L_x_334:
        /* <DEDUP_REMOVED lines=9> */
.L_x_337:
[----:B------:R-:W-:Y:S05]  /*c1b0*/  BSYNC B1 ;  /* 0x0000000000017941 */ /* 0x000fea0003800000 */
.L_x_336:
        /* <DEDUP_REMOVED lines=9> */
.L_x_339:
[----:B------:R-:W-:Y:S05]  /*c250*/  BSYNC B1 ;  /* 0x0000000000017941 */ /* 0x000fea0003800000 */
.L_x_338:
        /* <DEDUP_REMOVED lines=12> */
.L_x_341:
[----:B------:R-:W-:Y:S05]  /*c320*/  BSYNC B1 ;  /* 0x0000000000017941 */ /* 0x000fea0003800000 */
.L_x_340:
[----:B0----5:R-:W-:Y:S01]  /*c330*/  HADD2.F32 R5, -RZ, R3.H0_H0 ;  /* 0x20000003ff057230 */ /* 0x021fe20000004100 */
[----:B------:R-:W-:Y:S01]  /*c340*/  ISETP.GT.AND P3, PT, R0, 0x38, P0 ;  /* 0x000000380000780c */ /* 0x000fe20000764270 */
[----:B------:R-:W-:Y:S03]  /*c350*/  BSSY B1, `(.L_x_342) ;  /* 0x000000a000017945 */ /* 0x000fe60003800000 */
[----:B------:R-:W-:Y:S01]  /*c360*/  FMUL R4, R5, R16 ;  /* 0x0000001005047220 */ /* 0x000fe20000400000 */
[----:B------:R-:W-:-:S03]  /*c370*/  @P2 IMAD.MOV.U32 R5, RZ, RZ, R161 ;  /* 0x000000ffff052224 */ /* 0x000fc600078e00a1 */
[----:B------:R-:W-:-:S05]  /*c380*/  FFMA R4, R51, R2, R4 ;  /* 0x0000000233047223 */ /* 0x000fca0000000004 */
[----:B------:R-:W-:-:S04]  /*c390*/  F2FP.F16.F32.PACK_AB R4, RZ, R4 ;  /* 0x00000004ff04723e */ /* 0x000fc800000000ff */
[----:B------:R-:W-:Y:S02]  /*c3a0*/  PRMT R10, R4, 0x7610, R10 ;  /* 0x00007610040a7816 */ /* 0x000fe4000000000a */
[----:B------:R-:W-:-:S05]  /*c3b0*/  @P2 MOV R4, R160 ;  /* 0x000000a000042202 */ /* 0x000fca0000000f00 */
[----:B------:R0:W-:Y:S01]  /*c3c0*/  @P2 STG.E.U16 desc[UR36][R4.64+0x62], R10 ;  /* 0x0000620a04002986 */ /* 0x0001e2000c101524 */
[----:B------:R-:W-:Y:S05]  /*c3d0*/  @!P3 BRA `(.L_x_343) ;  /* 0x000000000004b947 */ /* 0x000fea0003800000 */
[----:B------:R0:W5:Y:S02]  /*c3e0*/  LDG.E.LTC128B.U16 R3, desc[UR36][R6.64+0x70] ;  /* 0x0000702406037981 */ /* 0x000164000c1e1520 */
.L_x_343:
[----:B------:R-:W-:Y:S05]  /*c3f0*/  BSYNC B1 ;  /* 0x0000000000017941 */ /* 0x000fea0003800000 */
.L_x_342:
        /* <DEDUP_REMOVED lines=9> */
.L_x_345:
[----:B------:R-:W-:Y:S05]  /*c490*/  BSYNC B1 ;  /* 0x0000000000017941 */ /* 0x000fea0003800000 */
.L_x_344:
        /* <DEDUP_REMOVED lines=9> */
.L_x_347:
[----:B------:R-:W-:Y:S05]  /*c530*/  BSYNC B1 ;  /* 0x0000000000017941 */ /* 0x000fea0003800000 */
.L_x_346:
        /* <DEDUP_REMOVED lines=12> */
.L_x_349:
[----:B------:R-:W-:Y:S05]  /*c600*/  BSYNC B1 ;  /* 0x0000000000017941 */ /* 0x000fea0003800000 */
.L_x_348:
        /* <DEDUP_REMOVED lines=12> */
.L_x_351:
[----:B------:R-:W-:Y:S05]  /*c6d0*/  BSYNC B1 ;  /* 0x0000000000017941 */ /* 0x000fea0003800000 */
.L_x_350:
        /* <DEDUP_REMOVED lines=9> */
.L_x_353:
[----:B------:R-:W-:Y:S05]  /*c770*/  BSYNC B1 ;  /* 0x0000000000017941 */ /* 0x000fea0003800000 */
.L_x_352:
        /* <DEDUP_REMOVED lines=9> */
.L_x_355:
[----:B------:R-:W-:Y:S05]  /*c810*/  BSYNC B1 ;  /* 0x0000000000017941 */ /* 0x000fea0003800000 */
.L_x_354:
        /* <DEDUP_REMOVED lines=12> */
.L_x_357:
[----:B------:R-:W-:Y:S05]  /*c8e0*/  BSYNC B1 ;  /* 0x0000000000017941 */ /* 0x000fea0003800000 */
.L_x_356:
        /* <DEDUP_REMOVED lines=12> */
.L_x_359:
[----:B------:R-:W-:Y:S05]  /*c9b0*/  BSYNC B1 ;  /* 0x0000000000017941 */ /* 0x000fea0003800000 */
.L_x_358:
        /* <DEDUP_REMOVED lines=9> */
.L_x_361:
[----:B------:R-:W-:Y:S05]  /*ca50*/  BSYNC B1 ;  /* 0x0000000000017941 */ /* 0x000fea0003800000 */
.L_x_360:
        /* <DEDUP_REMOVED lines=9> */
.L_x_363:
[----:B------:R-:W-:Y:S05]  /*caf0*/  BSYNC B1 ;  /* 0x0000000000017941 */ /* 0x000fea0003800000 */
.L_x_362:
        /* <DEDUP_REMOVED lines=12> */
.L_x_365:
[----:B------:R-:W-:Y:S05]  /*cbc0*/  BSYNC B1 ;  /* 0x0000000000017941 */ /* 0x000fea0003800000 */
.L_x_364:
        /* <DEDUP_REMOVED lines=12> */
.L_x_367:
[----:B------:R-:W-:Y:S05]  /*cc90*/  BSYNC B1 ;  /* 0x0000000000017941 */ /* 0x000fea0003800000 */
.L_x_366:
        /* <DEDUP_REMOVED lines=9> */
.L_x_369:
[----:B------:R-:W-:Y:S05]  /*cd30*/  BSYNC B1 ;  /* 0x0000000000017941 */ /* 0x000fea0003800000 */
.L_x_368:
        /* <DEDUP_REMOVED lines=9> */
.L_x_371:
[----:B------:R-:W-:Y:S05]  /*cdd0*/  BSYNC B1 ;  /* 0x0000000000017941 */ /* 0x000fea0003800000 */
.L_x_370:
        /* <DEDUP_REMOVED lines=12> */
.L_x_373:
[----:B------:R-:W-:Y:S05]  /*cea0*/  BSYNC B1 ;  /* 0x0000000000017941 */ /* 0x000fea0003800000 */
.L_x_372:
        /* <DEDUP_REMOVED lines=12> */
.L_x_375:
[----:B------:R-:W-:Y:S05]  /*cf70*/  BSYNC B1 ;  /* 0x0000000000017941 */ /* 0x000fea0003800000 */
.L_x_374:
        /* <DEDUP_REMOVED lines=9> */
.L_x_377:
[----:B------:R-:W-:Y:S05]  /*d010*/  BSYNC B1 ;  /* 0x0000000000017941 */ /* 0x000fea0003800000 */
.L_x_376:
        /* <DEDUP_REMOVED lines=9> */
.L_x_379:
[----:B------:R-:W-:Y:S05]  /*d0b0*/  BSYNC B1 ;  /* 0x0000000000017941 */ /* 0x000fea0003800000 */
.L_x_378:
        /* <DEDUP_REMOVED lines=12> */
.L_x_381:
[----:B------:R-:W-:Y:S05]  /*d180*/  BSYNC B1 ;  /* 0x0000000000017941 */ /* 0x000fea0003800000 */
.L_x_380:
        /* <DEDUP_REMOVED lines=12> */
.L_x_383:
[----:B------:R-:W-:Y:S05]  /*d250*/  BSYNC B1 ;  /* 0x0000000000017941 */ /* 0x000fea0003800000 */
.L_x_382:
        /* <DEDUP_REMOVED lines=9> */
.L_x_385:
[----:B------:R-:W-:Y:S05]  /*d2f0*/  BSYNC B1 ;  /* 0x0000000000017941 */ /* 0x000fea0003800000 */
.L_x_384:
        /* <DEDUP_REMOVED lines=9> */
.L_x_387:
[----:B------:R-:W-:Y:S05]  /*d390*/  BSYNC B1 ;  /* 0x0000000000017941 */ /* 0x000fea0003800000 */
.L_x_386:
        /* <DEDUP_REMOVED lines=12> */
.L_x_389:
[----:B------:R-:W-:Y:S05]  /*d460*/  BSYNC B1 ;  /* 0x0000000000017941 */ /* 0x000fea0003800000 */
.L_x_388:
        /* <DEDUP_REMOVED lines=12> */
.L_x_391:
[----:B------:R-:W-:Y:S05]  /*d530*/  BSYNC B1 ;  /* 0x0000000000017941 */ /* 0x000fea0003800000 */
.L_x_390:
        /* <DEDUP_REMOVED lines=9> */
.L_x_393:
[----:B------:R-:W-:Y:S05]  /*d5d0*/  BSYNC B1 ;  /* 0x0000000000017941 */ /* 0x000fea0003800000 */
.L_x_392:
        /* <DEDUP_REMOVED lines=9> */
.L_x_395:
[----:B------:R-:W-:Y:S05]  /*d670*/  BSYNC B1 ;  /* 0x0000000000017941 */ /* 0x000fea0003800000 */
.L_x_394:
        /* <DEDUP_REMOVED lines=12> */
.L_x_397:
[----:B------:R-:W-:Y:S05]  /*d740*/  BSYNC B1 ;  /* 0x0000000000017941 */ /* 0x000fea0003800000 */
.L_x_396:
        /* <DEDUP_REMOVED lines=12> */
.L_x_399:
[----:B------:R-:W-:Y:S05]  /*d810*/  BSYNC B1 ;  /* 0x0000000000017941 */ /* 0x000fea0003800000 */
.L_x_398:
        /* <DEDUP_REMOVED lines=9> */
.L_x_401:
[----:B------:R-:W-:Y:S05]  /*d8b0*/  BSYNC B1 ;  /* 0x0000000000017941 */ /* 0x000fea0003800000 */
.L_x_400:
        /* <DEDUP_REMOVED lines=9> */
.L_x_403:
[----:B------:R-:W-:Y:S05]  /*d950*/  BSYNC B1 ;  /* 0x0000000000017941 */ /* 0x000fea0003800000 */
.L_x_402:
        /* <DEDUP_REMOVED lines=12> */
.L_x_405:
[----:B------:R-:W-:Y:S05]  /*da20*/  BSYNC B1 ;  /* 0x0000000000017941 */ /* 0x000fea0003800000 */
.L_x_404:
        /* <DEDUP_REMOVED lines=12> */
.L_x_407:
[----:B------:R-:W-:Y:S05]  /*daf0*/  BSYNC B1 ;  /* 0x0000000000017941 */ /* 0x000fea0003800000 */
.L_x_406:
        /* <DEDUP_REMOVED lines=9> */
.L_x_409:
[----:B------:R-:W-:Y:S05]  /*db90*/  BSYNC B1 ;  /* 0x0000000000017941 */ /* 0x000fea0003800000 */
.L_x_408:
        /* <DEDUP_REMOVED lines=9> */
.L_x_411:
[----:B------:R-:W-:Y:S05]  /*dc30*/  BSYNC B1 ;  /* 0x0000000000017941 */ /* 0x000fea0003800000 */
.L_x_410:
        /* <DEDUP_REMOVED lines=12> */
.L_x_413:
[----:B------:R-:W-:Y:S05]  /*dd00*/  BSYNC B1 ;  /* 0x0000000000017941 */ /* 0x000fea0003800000 */
.L_x_412:
        /* <DEDUP_REMOVED lines=12> */
.L_x_415:
[----:B------:R-:W-:Y:S05]  /*ddd0*/  BSYNC B1 ;  /* 0x0000000000017941 */ /* 0x000fea0003800000 */
.L_x_414:
        /* <DEDUP_REMOVED lines=9> */
.L_x_417:
[----:B------:R-:W-:Y:S05]  /*de70*/  BSYNC B1 ;  /* 0x0000000000017941 */ /* 0x000fea0003800000 */
.L_x_416:
        /* <DEDUP_REMOVED lines=9> */
.L_x_419:
[----:B------:R-:W-:Y:S05]  /*df10*/  BSYNC B1 ;  /* 0x0000000000017941 */ /* 0x000fea0003800000 */
.L_x_418:
        /* <DEDUP_REMOVED lines=12> */
.L_x_421:
[----:B------:R-:W-:Y:S05]  /*dfe0*/  BSYNC B1 ;  /* 0x0000000000017941 */ /* 0x000fea0003800000 */
.L_x_420:
        /* <DEDUP_REMOVED lines=12> */
.L_x_423:
[----:B------:R-:W-:Y:S05]  /*e0b0*/  BSYNC B1 ;  /* 0x0000000000017941 */ /* 0x000fea0003800000 */
.L_x_422:
        /* <DEDUP_REMOVED lines=9> */
.L_x_425:
[----:B------:R-:W-:Y:S05]  /*e150*/  BSYNC B1 ;  /* 0x0000000000017941 */ /* 0x000fea0003800000 */
.L_x_424:
        /* <DEDUP_REMOVED lines=9> */
.L_x_427:
[----:B------:R-:W-:Y:S05]  /*e1f0*/  BSYNC B1 ;  /* 0x0000000000017941 */ /* 0x000fea0003800000 */
.L_x_426:
        /* <DEDUP_REMOVED lines=12> */
.L_x_429:
[----:B------:R-:W-:Y:S05]  /*e2c0*/  BSYNC B1 ;  /* 0x0000000000017941 */ /* 0x000fea0003800000 */
.L_x_428:
        /* <DEDUP_REMOVED lines=12> */
.L_x_431:
[----:B------:R-:W-:Y:S05]  /*e390*/  BSYNC B1 ;  /* 0x0000000000017941 */ /* 0x000fea0003800000 */
.L_x_430:
        /* <DEDUP_REMOVED lines=9> */
.L_x_433:
[----:B------:R-:W-:Y:S05]  /*e430*/  BSYNC B1 ;  /* 0x0000000000017941 */ /* 0x000fea0003800000 */
.L_x_432:
        /* <DEDUP_REMOVED lines=9> */
.L_x_435:
[----:B------:R-:W-:Y:S05]  /*e4d0*/  BSYNC B1 ;  /* 0x0000000000017941 */ /* 0x000fea0003800000 */
.L_x_434:
        /* <DEDUP_REMOVED lines=12> */
.L_x_437:
[----:B------:R-:W-:Y:S05]  /*e5a0*/  BSYNC B1 ;  /* 0x0000000000017941 */ /* 0x000fea0003800000 */
.L_x_436:
        /* <DEDUP_REMOVED lines=12> */
.L_x_439:
[----:B------:R-:W-:Y:S05]  /*e670*/  BSYNC B1 ;  /* 0x0000000000017941 */ /* 0x000fea0003800000 */
.L_x_438:
        /* <DEDUP_REMOVED lines=9> */
.L_x_441:
[----:B------:R-:W-:Y:S05]  /*e710*/  BSYNC B1 ;  /* 0x0000000000017941 */ /* 0x000fea0003800000 */
.L_x_440:
        /* <DEDUP_REMOVED lines=9> */
.L_x_443:
[----:B------:R-:W-:Y:S05]  /*e7b0*/  BSYNC B1 ;  /* 0x0000000000017941 */ /* 0x000fea0003800000 */
.L_x_442:
        /* <DEDUP_REMOVED lines=12> */
.L_x_445:
[----:B------:R-:W-:Y:S05]  /*e880*/  BSYNC B1 ;  /* 0x0000000000017941 */ /* 0x000fea0003800000 */
.L_x_444:
        /* <DEDUP_REMOVED lines=12> */
.L_x_447:
[----:B------:R-:W-:Y:S05]  /*e950*/  BSYNC B1 ;  /* 0x0000000000017941 */ /* 0x000fea0003800000 */
.L_x_446:
        /* <DEDUP_REMOVED lines=9> */
.L_x_449:
[----:B------:R-:W-:Y:S05]  /*e9f0*/  BSYNC B1 ;  /* 0x0000000000017941 */ /* 0x000fea0003800000 */
.L_x_448:
        /* <DEDUP_REMOVED lines=9> */
.L_x_451:
[----:B------:R-:W-:Y:S05]  /*ea90*/  BSYNC B1 ;  /* 0x0000000000017941 */ /* 0x000fea0003800000 */
.L_x_450:
        /* <DEDUP_REMOVED lines=12> */
.L_x_453:
[----:B------:R-:W-:Y:S05]  /*eb60*/  BSYNC B1 ;  /* 0x0000000000017941 */ /* 0x000fea0003800000 */
.L_x_452:
        /* <DEDUP_REMOVED lines=12> */
.L_x_455:
[----:B------:R-:W-:Y:S05]  /*ec30*/  BSYNC B1 ;  /* 0x0000000000017941 */ /* 0x000fea0003800000 */
.L_x_454:
        /* <DEDUP_REMOVED lines=9> */
.L_x_457:
[----:B------:R-:W-:Y:S05]  /*ecd0*/  BSYNC B1 ;  /* 0x0000000000017941 */ /* 0x000fea0003800000 */
.L_x_456:
        /* <DEDUP_REMOVED lines=9> */
.L_x_459:
[----:B------:R-:W-:Y:S05]  /*ed70*/  BSYNC B1 ;  /* 0x0000000000017941 */ /* 0x000fea0003800000 */
.L_x_458:
        /* <DEDUP_REMOVED lines=12> */
.L_x_461:
[----:B------:R-:W-:Y:S05]  /*ee40*/  BSYNC B1 ;  /* 0x0000000000017941 */ /* 0x000fea0003800000 */
.L_x_460:
        /* <DEDUP_REMOVED lines=12> */
.L_x_463:
[----:B------:R-:W-:Y:S05]  /*ef10*/  BSYNC B1 ;  /* 0x0000000000017941 */ /* 0x000fea0003800000 */
.L_x_462:
        /* <DEDUP_REMOVED lines=9> */
.L_x_465:
[----:B------:R-:W-:Y:S05]  /*efb0*/  BSYNC B1 ;  /* 0x0000000000017941 */ /* 0x000fea0003800000 */
.L_x_464:
        /* <DEDUP_REMOVED lines=9> */
.L_x_467:
[----:B------:R-:W-:Y:S05]  /*f050*/  BSYNC B1 ;  /* 0x0000000000017941 */ /* 0x000fea0003800000 */
.L_x_466:
        /* <DEDUP_REMOVED lines=12> */
.L_x_469:
[----:B------:R-:W-:Y:S05]  /*f120*/  BSYNC B1 ;  /* 0x0000000000017941 */ /* 0x000fea0003800000 */
.L_x_468:
        /* <DEDUP_REMOVED lines=12> */
.L_x_471:
[----:B------:R-:W-:Y:S05]  /*f1f0*/  BSYNC B1 ;  /* 0x0000000000017941 */ /* 0x000fea0003800000 */
.L_x_470:
        /* <DEDUP_REMOVED lines=9> */
.L_x_473:
[----:B------:R-:W-:Y:S05]  /*f290*/  BSYNC B1 ;  /* 0x0000000000017941 */ /* 0x000fea0003800000 */
.L_x_472:
        /* <DEDUP_REMOVED lines=9> */
.L_x_475:
[----:B------:R-:W-:Y:S05]  /*f330*/  BSYNC B1 ;  /* 0x0000000000017941 */ /* 0x000fea0003800000 */
.L_x_474:
        /* <DEDUP_REMOVED lines=12> */
.L_x_477:
[----:B------:R-:W-:Y:S05]  /*f400*/  BSYNC B1 ;  /* 0x0000000000017941 */ /* 0x000fea0003800000 */
.L_x_476:
        /* <DEDUP_REMOVED lines=12> */
.L_x_479:
[----:B------:R-:W-:Y:S05]  /*f4d0*/  BSYNC B1 ;  /* 0x0000000000017941 */ /* 0x000fea0003800000 */
.L_x_478:
        /* <DEDUP_REMOVED lines=9> */
.L_x_481:
[----:B------:R-:W-:Y:S05]  /*f570*/  BSYNC B1 ;  /* 0x0000000000017941 */ /* 0x000fea0003800000 */
.L_x_480:
        /* <DEDUP_REMOVED lines=9> */
.L_x_483:
[----:B------:R-:W-:Y:S05]  /*f610*/  BSYNC B1 ;  /* 0x0000000000017941 */ /* 0x000fea0003800000 */
.L_x_482:
        /* <DEDUP_REMOVED lines=12> */
.L_x_485:
[----:B------:R-:W-:Y:S05]  /*f6e0*/  BSYNC B1 ;  /* 0x0000000000017941 */ /* 0x000fea0003800000 */
.L_x_484:
        /* <DEDUP_REMOVED lines=12> */
.L_x_487:
[----:B------:R-:W-:Y:S05]  /*f7b0*/  BSYNC B1 ;  /* 0x0000000000017941 */ /* 0x000fea0003800000 */
.L_x_486:
        /* <DEDUP_REMOVED lines=9> */
.L_x_489:
[----:B------:R-:W-:Y:S05]  /*f850*/  BSYNC B1 ;  /* 0x0000000000017941 */ /* 0x000fea0003800000 */
.L_x_488:
        /* <DEDUP_REMOVED lines=9> */
.L_x_491:
[----:B------:R-:W-:Y:S05]  /*f8f0*/  BSYNC B1 ;  /* 0x0000000000017941 */ /* 0x000fea0003800000 */
.L_x_490:
        /* <DEDUP_REMOVED lines=12> */
.L_x_493:
[----:B------:R-:W-:Y:S05]  /*f9c0*/  BSYNC B1 ;  /* 0x0000000000017941 */ /* 0x000fea0003800000 */
.L_x_492:
        /* <DEDUP_REMOVED lines=12> */
.L_x_495:
[----:B------:R-:W-:Y:S05]  /*fa90*/  BSYNC B1 ;  /* 0x0000000000017941 */ /* 0x000fea0003800000 */
.L_x_494:
        /* <DEDUP_REMOVED lines=9> */
.L_x_497:
[----:B------:R-:W-:Y:S05]  /*fb30*/  BSYNC B1 ;  /* 0x0000000000017941 */ /* 0x000fea0003800000 */
.L_x_496:
        /* <DEDUP_REMOVED lines=9> */
.L_x_499:
[----:B------:R-:W-:Y:S05]  /*fbd0*/  BSYNC B1 ;  /* 0x0000000000017941 */ /* 0x000fea0003800000 */
.L_x_498:
        /* <DEDUP_REMOVED lines=12> */
.L_x_501:
[----:B------:R-:W-:Y:S05]  /*fca0*/  BSYNC B1 ;  /* 0x0000000000017941 */ /* 0x000fea0003800000 */
.L_x_500:
        /* <DEDUP_REMOVED lines=12> */
.L_x_503:
[----:B------:R-:W-:Y:S05]  /*fd70*/  BSYNC B1 ;  /* 0x0000000000017941 */ /* 0x000fea0003800000 */
.L_x_502:
        /* <DEDUP_REMOVED lines=9> */
.L_x_505:
[----:B------:R-:W-:Y:S05]  /*fe10*/  BSYNC B1 ;  /* 0x0000000000017941 */ /* 0x000fea0003800000 */
.L_x_504:
        /* <DEDUP_REMOVED lines=9> */
.L_x_507:
[----:B------:R-:W-:Y:S05]  /*feb0*/  BSYNC B1 ;  /* 0x0000000000017941 */ /* 0x000fea0003800000 */
.L_x_506:
        /* <DEDUP_REMOVED lines=12> */
.L_x_509:
[----:B------:R-:W-:Y:S05]  /*ff80*/  BSYNC B1 ;  /* 0x0000000000017941 */ /* 0x000fea0003800000 */
.L_x_508:
        /* <DEDUP_REMOVED lines=12> */
.L_x_511:
[----:B------:R-:W-:Y:S05]  /*10050*/  BSYNC B1 ;  /* 0x0000000000017941 */ /* 0x000fea0003800000 */
.L_x_510:
        /* <DEDUP_REMOVED lines=9> */
.L_x_513:
[----:B------:R-:W-:Y:S05]  /*100f0*/  BSYNC B1 ;  /* 0x0000000000017941 */ /* 0x000fea0003800000 */
.L_x_512:
        /* <DEDUP_REMOVED lines=9> */
.L_x_515:
[----:B------:R-:W-:Y:S05]  /*10190*/  BSYNC B1 ;  /* 0x0000000000017941 */ /* 0x000fea0003800000 */
.L_x_514:
        /* <DEDUP_REMOVED lines=12> */
.L_x_517:
[----:B------:R-:W-:Y:S05]  /*10260*/  BSYNC B1 ;  /* 0x0000000000017941 */ /* 0x000fea0003800000 */
.L_x_516:
        /* <DEDUP_REMOVED lines=12> */
.L_x_519:
[----:B------:R-:W-:Y:S05]  /*10330*/  BSYNC B1 ;  /* 0x0000000000017941 */ /* 0x000fea0003800000 */
.L_x_518:
        /* <DEDUP_REMOVED lines=9> */
.L_x_521:
[----:B------:R-:W-:Y:S05]  /*103d0*/  BSYNC B1 ;  /* 0x0000000000017941 */ /* 0x000fea0003800000 */
.L_x_520:
        /* <DEDUP_REMOVED lines=9> */
.L_x_523:
[----:B------:R-:W-:Y:S05]  /*10470*/  BSYNC B1 ;  /* 0x0000000000017941 */ /* 0x000fea0003800000 */
.L_x_522:
        /* <DEDUP_REMOVED lines=12> */
.L_x_525:
[----:B------:R-:W-:Y:S05]  /*10540*/  BSYNC B1 ;  /* 0x0000000000017941 */ /* 0x000fea0003800000 */
.L_x_524:
        /* <DEDUP_REMOVED lines=12> */
.L_x_527:
[----:B------:R-:W-:Y:S05]  /*10610*/  BSYNC B1 ;  /* 0x0000000000017941 */ /* 0x000fea0003800000 */
.L_x_526:
        /* <DEDUP_REMOVED lines=9> */
.L_x_529:
[----:B------:R-:W-:Y:S05]  /*106b0*/  BSYNC B1 ;  /* 0x0000000000017941 */ /* 0x000fea0003800000 */
.L_x_528:
        /* <DEDUP_REMOVED lines=9> */
.L_x_531:
[----:B------:R-:W-:Y:S05]  /*10750*/  BSYNC B1 ;  /* 0x0000000000017941 */ /* 0x000fea0003800000 */
.L_x_530:
        /* <DEDUP_REMOVED lines=12> */
.L_x_533:
[----:B------:R-:W-:Y:S05]  /*10820*/  BSYNC B1 ;  /* 0x0000000000017941 */ /* 0x000fea0003800000 */
.L_x_532:
        /* <DEDUP_REMOVED lines=12> */
.L_x_535:
[----:B------:R-:W-:Y:S05]  /*108f0*/  BSYNC B1 ;  /* 0x0000000000017941 */ /* 0x000fea0003800000 */
.L_x_534:
        /* <DEDUP_REMOVED lines=9> */
.L_x_537:
[----:B------:R-:W-:Y:S05]  /*10990*/  BSYNC B1 ;  /* 0x0000000000017941 */ /* 0x000fea0003800000 */
.L_x_536:
        /* <DEDUP_REMOVED lines=9> */
.L_x_539:
[----:B------:R-:W-:Y:S05]  /*10a30*/  BSYNC B1 ;  /* 0x0000000000017941 */ /* 0x000fea0003800000 */
.L_x_538:
[----:B-----5:R-:W-:Y:S01]  /*10a40*/  HADD2.F32 R5, -RZ, R3.H0_H0 ;  /* 0x20000003ff057230 */ /* 0x020fe20000004100 */
[----:B------:R-:W-:Y:S01]  /*10a50*/  ISETP.GT.AND P1, PT, R0, 0xf9, P1 ;  /* 0x000000f90000780c */ /* 0x000fe20000f24270 */
[----:B0-----:R-:W-:Y:S01]  /*10a60*/  @P2 IMAD.MOV.U32 R4, RZ, RZ, R160 ;  /* 0x000000ffff042224 */ /* 0x001fe200078e00a0 */
[----:B------:R-:W-:Y:S02]  /*10a70*/  BSSY B1, `(.L_x_540) ;  /* 0x0000009000017945 */ /* 0x000fe40003800000 */
[----:B------:R-:W-:-:S04]  /*10a80*/  FMUL R5, R5, R16 ;  /* 0x0000001005057220 */ /* 0x000fc80000400000 */
[----:B------:R-:W-:-:S05]  /*10a90*/  FFMA R5, R150, R2, R5 ;  /* 0x0000000296057223 */ /* 0x000fca0000000005 */
[----:B------:R-:W-:-:S04]  /*10aa0*/  F2FP.F16.F32.PACK_AB R5, RZ, R5 ;  /* 0x00000005ff05723e */ /* 0x000fc800000000ff */
[----:B-1--4-:R-:W-:Y:S01]  /*10ab0*/  PRMT R6, R5, 0x7610, R6 ;  /* 0x0000761005067816 */ /* 0x012fe20000000006 */
[----:B------:R-:W-:-:S05]  /*10ac0*/  @P2 IMAD.MOV.U32 R5, RZ, RZ, R161 ;  /* 0x000000ffff052224 */ /* 0x000fca00078e00a1 */
[----:B------:R0:W-:Y:S01]  /*10ad0*/  @P2 STG.E.U16 desc[UR36][R4.64+0x1f0], R6 ;  /* 0x0001f00604002986 */ /* 0x0001e2000c101524 */
[----:B------:R-:W-:Y:S05]  /*10ae0*/  @!P1 BRA `(.L_x_541) ;  /* 0x0000000000049947 */ /* 0x000fea0003800000 */
[----:B------:R1:W5:Y:S02]  /*10af0*/  LDG.E.LTC128B.U16 R3, desc[UR36][R12.64+0x1f2] ;  /* 0x0001f2240c037981 */ /* 0x000364000c1e1520 */
.L_x_541:
[----:B------:R-:W-:Y:S05]  /*10b00*/  BSYNC B1 ;  /* 0x0000000000017941 */ /* 0x000fea0003800000 */
.L_x_540:
[----:B------:R-:W-:Y:S05]  /*10b10*/  @!P1 BRA `(.L_x_542) ;  /* 0x0000005400c09947 */ /* 0x000fea0003800000 */
[----:B-----5:R-:W-:-:S05]  /*10b20*/  HADD2.F32 R3, -RZ, R3.H0_H0 ;  /* 0x20000003ff037230 */ /* 0x020fca0000004100 */
[----:B------:R-:W-:-:S04]  /*10b30*/  FMUL R0, R3, R16 ;  /* 0x0000001003007220 */ /* 0x000fc80000400000 */
[----:B------:R-:W-:-:S05]  /*10b40*/  FFMA R0, R151, R2, R0 ;  /* 0x0000000297007223 */ /* 0x000fca0000000000 */
[----:B------:R-:W-:-:S05]  /*10b50*/  F2FP.F16.F32.PACK_AB R0, RZ, R0 ;  /* 0x00000000ff00723e */ /* 0x000fca00000000ff */
[----:B------:R4:W-:Y:S01]  /*10b60*/  STG.E.U16 desc[UR36][R160.64+0x1f2], R0 ;  /* 0x0001f200a0007986 */ /* 0x0009e2000c101524 */
[----:B------:R-:W-:Y:S05]  /*10b70*/  BRA `(.L_x_542) ;  /* 0x0000005400a87947 */ /* 0x000fea0003800000 */
.L_x_35:
[----:B------:R-:W2:Y:S01]  /*10b80*/  LDL.LU R3, [R1] ;  /* 0x0000000001037983 */ /* 0x000ea20000300800 */
[----:B------:R-:W-:-:S03]  /*10b90*/  ULDC.64 UR4, c[0x0][0x5c0] ;  /* 0x0001700000047ab9 */ /* 0x000fc60000000a00 */
[----:B------:R-:W3:Y:S04]  /*10ba0*/  LDL.LU R9, [R1+0x5c] ;  /* 0x00005c0001097983 */ /* 0x000ee80000300800 */
[----:B------:R-:W4:Y:S04]  /*10bb0*/  LDL.LU R12, [R1+0x98] ;  /* 0x00009800010c7983 */ /* 0x000f280000300800 */
[----:B------:R-:W5:Y:S04]  /*10bc0*/  LDL.LU R235, [R1+0x9c] ;  /* 0x00009c0001eb7983 */ /* 0x000f680000300800 */
        /* <DEDUP_REMOVED lines=75> */
[----:B------:R-:W5:Y:S01]  /*11080*/  LDL.LU R159, [R1+0x1cc] ;  /* 0x0001cc00019f7983 */ /* 0x000f620000300800 */
[----:B--2---:R-:W-:-:S03]  /*11090*/  FMUL R3, R3, R2 ;  /* 0x0000000203037220 */ /* 0x004fc60000400000 */
[----:B------:R-:W2:Y:S01]  /*110a0*/  LDL.LU R158, [R1+0x1d0] ;  /* 0x0001d000019e7983 */ /* 0x000ea20000300800 */
[----:B------:R-:W-:-:S03]  /*110b0*/  LEA R4, P0, R6, UR4, 0x1 ;  /* 0x0000000406047c11 */ /* 0x000fc6000f8008ff */
[----:B------:R-:W2:Y:S04]  /*110c0*/  LDL.LU R157, [R1+0x1d4] ;  /* 0x0001d400019d7983 */ /* 0x000ea80000300800 */
[----:B------:R-:W2:Y:S04]  /*110d0*/  LDL.LU R156, [R1+0x1d8] ;  /* 0x0001d800019c7983 */ /* 0x000ea80000300800 */
[----:B------:R-:W2:Y:S04]  /*110e0*/  LDL.LU R155, [R1+0x1dc] ;  /* 0x0001dc00019b7983 */ /* 0x000ea80000300800 */
[----:B------:R-:W2:Y:S01]  /*110f0*/  LDL.LU R154, [R1+0x1e0] ;  /* 0x0001e000019a7983 */ /* 0x000ea20000300800 */
[----:B------:R-:W-:-:S03]  /*11100*/  LEA.HI.X R5, R6, UR5, R10, 0x1, P0 ;  /* 0x0000000506057c11 */ /* 0x000fc600080f0c0a */
[----:B------:R-:W2:Y:S01]  /*11110*/  LDL.LU R23, [R1+0x1e4] ;  /* 0x0001e40001177983 */ /* 0x000ea20000300800 */
[----:B------:R-:W-:-:S03]  /*11120*/  F2FP.F16.F32.PACK_AB R3, RZ, R3 ;  /* 0x00000003ff03723e */ /* 0x000fc600000000ff */
[----:B------:R-:W2:Y:S04]  /*11130*/  LDL.LU R22, [R1+0x1e8] ;  /* 0x0001e80001167983 */ /* 0x000ea80000300800 */
[----:B------:R-:W2:Y:S04]  /*11140*/  LDL.LU R21, [R1+0x1ec] ;  /* 0x0001ec0001157983 */ /* 0x000ea80000300800 */
[----:B------:R-:W2:Y:S04]  /*11150*/  LDL.LU R20, [R1+0x1f0] ;  /* 0x0001f00001147983 */ /* 0x000ea80000300800 */
[----:B------:R-:W2:Y:S04]  /*11160*/  LDL.LU R19, [R1+0x1f4] ;  /* 0x0001f40001137983 */ /* 0x000ea80000300800 */
[----:B------:R-:W2:Y:S04]  /*11170*/  LDL.LU R18, [R1+0x1f8] ;  /* 0x0001f80001127983 */ /* 0x000ea80000300800 */
[----:B------:R-:W2:Y:S04]  /*11180*/  LDL.LU R15, [R1+0x1fc] ;  /* 0x0001fc00010f7983 */ /* 0x000ea80000300800 */
[----:B------:R-:W3:Y:S04]  /*11190*/  LDL.LU R7, [R1+0x8] ;  /* 0x0000080001077983 */ /* 0x000ee80000300800 */
[----:B------:R-:W4:Y:S04]  /*111a0*/  LDL.LU R6, [R1+0xc] ;  /* 0x00000c0001067983 */ /* 0x000f280000300800 */
[----:B------:R0:W-:Y:S04]  /*111b0*/  @P1 STG.E.U16 desc[UR36][R4.64], R3 ;  /* 0x0000000304001986 */ /* 0x0001e8000c101524 */
[----:B0-----:R-:W5:Y:S01]  /*111c0*/  LDL.LU R3, [R1+0x4] ;  /* 0x0000040001037983 */ /* 0x001f620000300800 */
[----:B------:R-:W-:Y:S01]  /*111d0*/  ISETP.GT.AND P0, PT, R0, 0x1, P3 ;  /* 0x000000010000780c */ /* 0x000fe20001f04270 */
[----:B------:R-:W-:Y:S01]  /*111e0*/  USHF.L.U32 UR5, UR8, 0x4, URZ ;  /* 0x0000000408057899 */ /* 0x000fe2000800063f */
[----:B------:R-:W-:Y:S01]  /*111f0*/  ISETP.GT.AND P2, PT, R153, 0x8, PT ;  /* 0x000000089900780c */ /* 0x000fe20003f44270 */
[----:B------:R-:W-:Y:S01]  /*11200*/  USHF.L.U64.HI UR4, UR8, 0x4, UR9 ;  /* 0x0000000408047899 */ /* 0x000fe20008010209 */
[----:B---3--:R-:W-:-:S05]  /*11210*/  FMUL R7, R7, R2 ;  /* 0x0000000207077220 */ /* 0x008fca0000400000 */
[----:B------:R-:W-:-:S04]  /*11220*/  F2FP.F16.F32.PACK_AB R7, RZ, R7 ;  /* 0x00000007ff07723e */ /* 0x000fc800000000ff */
[----:B------:R-:W-:Y:S01]  /*11230*/  PRMT R8, R7, 0x7610, R8 ;  /* 0x0000761007087816 */ /* 0x000fe20000000008 */
[----:B-----5:R-:W-:-:S05]  /*11240*/  FMUL R3, R3, R2 ;  /* 0x0000000203037220 */ /* 0x020fca0000400000 */
[----:B------:R-:W-:-:S05]  /*11250*/  F2FP.F16.F32.PACK_AB R3, RZ, R3 ;  /* 0x00000003ff03723e */ /* 0x000fca00000000ff */
[----:B------:R4:W-:Y:S01]  /*11260*/  @P0 STG.E.U16 desc[UR36][R4.64+0x2], R3 ;  /* 0x0000020304000986 */ /* 0x0009e2000c101524 */
[----:B------:R-:W-:Y:S01]  /*11270*/  ISETP.GT.AND P0, PT, R0, RZ, P2 ;  /* 0x000000ff0000720c */ /* 0x000fe20001704270 */
[----:B----4-:R-:W-:Y:S01]  /*11280*/  FMUL R3, R6, R2 ;  /* 0x0000000206037220 */ /* 0x010fe20000400000 */
[----:B------:R-:W-:-:S04]  /*11290*/  IADD3 R6, P1, R4, UR5, RZ ;  /* 0x0000000504067c10 */ /* 0x000fc8000ff3e0ff */
[----:B------:R-:W-:Y:S02]  /*112a0*/  IADD3.X R7, R5, UR4, RZ, P1, !PT ;  /* 0x0000000405077c10 */ /* 0x000fe40008ffe4ff */
[----:B------:R-:W-:-:S05]  /*112b0*/  F2FP.F16.F32.PACK_AB R3, RZ, R3 ;  /* 0x00000003ff03723e */ /* 0x000fca00000000ff */
[----:B------:R0:W-:Y:S01]  /*112c0*/  @P0 STG.E.U16 desc[UR36][R6.64], R8 ;  /* 0x0000000806000986 */ /* 0x0001e2000c101524 */
[----:B------:R-:W-:-:S03]  /*112d0*/  ISETP.GT.AND P0, PT, R0, 0x1, P2 ;  /* 0x000000010000780c */ /* 0x000fc60001704270 */
[----:B0-----:R-:W3:Y:S10]  /*112e0*/  LDL.LU R8, [R1+0x54] ;  /* 0x0000540001087983 */ /* 0x001ef40000300800 */
[----:B------:R0:W-:Y:S04]  /*112f0*/  @P0 STG.E.U16 desc[UR36][R6.64+0x2], R3 ;  /* 0x0000020306000986 */ /* 0x0001e8000c101524 */
[----:B0-----:R-:W4:Y:S01]  /*11300*/  LDL.LU R3, [R1+0x10] ;  /* 0x0000100001037983 */ /* 0x001f220000300800 */
[----:B------:R-:W-:Y:S01]  /*11310*/  ISETP.GT.AND P0, PT, R0, 0x8, P3 ;  /* 0x000000080000780c */ /* 0x000fe20001f04270 */
[----:B----4-:R-:W-:-:S05]  /*11320*/  FMUL R3, R3, R2 ;  /* 0x0000000203037220 */ /* 0x010fca0000400000 */
[----:B------:R-:W-:-:S07]  /*11330*/  F2FP.F16.F32.PACK_AB R3, RZ, R3 ;  /* 0x00000003ff03723e */ /* 0x000fce00000000ff */
        /* <DEDUP_REMOVED lines=78> */
[----:B---3--:R-:W-:-:S05]  /*11820*/  FMUL R8, R8, R2 ;  /* 0x0000000208087220 */ /* 0x008fca0000400000 */
[----:B------:R-:W-:-:S04]  /*11830*/  F2FP.F16.F32.PACK_AB R8, RZ, R8 ;  /* 0x00000008ff08723e */ /* 0x000fc800000000ff */
[----:B------:R-:W-:Y:S01]  /*11840*/  PRMT R10, R8, 0x7610, R10 ;  /* 0x00007610080a7816 */ /* 0x000fe2000000000a */
[----:B----4-:R-:W-:-:S05]  /*11850*/  FMUL R3, R3, R2 ;  /* 0x0000000203037220 */ /* 0x010fca0000400000 */
[----:B------:R-:W-:-:S05]  /*11860*/  F2FP.F16.F32.PACK_AB R3, RZ, R3 ;  /* 0x00000003ff03723e */ /* 0x000fca00000000ff */
[----:B------:R0:W-:Y:S04]  /*11870*/  @P0 STG.E.U16 desc[UR36][R4.64+0x50], R3 ;  /* 0x0000500304000986 */ /* 0x0001e8000c101524 */
[----:B0-----:R-:W3:Y:S01]  /*11880*/  LDL.LU R3, [R1+0x58] ;  /* 0x0000580001037983 */ /* 0x001ee20000300800 */
[C---:B------:R-:W-:Y:S01]  /*11890*/  ISETP.GT.AND P5, PT, R0.reuse, 0x29, P3 ;  /* 0x000000290000780c */ /* 0x040fe20001fa4270 */
[----:B------:R-:W-:Y:S01]  /*118a0*/  FMUL R9, R9, R2 ;  /* 0x0000000209097220 */ /* 0x000fe20000400000 */
[C---:B------:R-:W-:Y:S01]  /*118b0*/  ISETP.GT.AND P0, PT, R0.reuse, 0x28, P2 ;  /* 0x000000280000780c */ /* 0x040fe20001704270 */
[----:B------:R-:W4:Y:S01]  /*118c0*/  LDL.LU R8, [R1+0x60] ;  /* 0x0000600001087983 */ /* 0x000f220000300800 */
[C---:B------:R-:W-:Y:S02]  /*118d0*/  ISETP.GT.AND P4, PT, R0.reuse, 0x29, P2 ;  /* 0x000000290000780c */ /* 0x040fe40001784270 */
[----:B------:R-:W-:-:S02]  /*118e0*/  ISETP.GT.AND P1, PT, R0, 0x30, P3 ;  /* 0x000000300000780c */ /* 0x000fc40001f24270 */
[----:B------:R-:W-:Y:S01]  /*118f0*/  F2FP.F16.F32.PACK_AB R9, RZ, R9 ;  /* 0x00000009ff09723e */ /* 0x000fe200000000ff */
[-C--:B---3--:R-:W-:Y:S01]  /*11900*/  FMUL R3, R3, R2.reuse ;  /* 0x0000000203037220 */ /* 0x088fe20000400000 */
[----:B----4-:R-:W-:-:S04]  /*11910*/  FMUL R8, R8, R2 ;  /* 0x0000000208087220 */ /* 0x010fc80000400000 */
[----:B------:R-:W-:-:S04]  /*11920*/  F2FP.F16.F32.PACK_AB R3, RZ, R3 ;  /* 0x00000003ff03723e */ /* 0x000fc800000000ff */
[----:B------:R-:W-:Y:S02]  /*11930*/  PRMT R11, R3, 0x7610, R11 ;  /* 0x00007610030b7816 */ /* 0x000fe4000000000b */
[----:B------:R-:W-:Y:S02]  /*11940*/  F2FP.F16.F32.PACK_AB R3, RZ, R8 ;  /* 0x00000008ff03723e */ /* 0x000fe400000000ff */
[----:B------:R-:W3:Y:S04]  /*11950*/  LDL.LU R8, [R1+0x64] ;  /* 0x0000640001087983 */ /* 0x000ee80000300800 */
[----:B------:R0:W-:Y:S04]  /*11960*/  @P5 STG.E.U16 desc[UR36][R4.64+0x52], R10 ;  /* 0x0000520a04005986 */ /* 0x0001e8000c101524 */
[----:B------:R-:W-:Y:S04]  /*11970*/  @P0 STG.E.U16 desc[UR36][R6.64+0x50], R11 ;  /* 0x0000500b06000986 */ /* 0x000fe8000c101524 */
[----:B------:R1:W-:Y:S01]  /*11980*/  @P4 STG.E.U16 desc[UR36][R6.64+0x52], R9 ;  /* 0x0000520906004986 */ /* 0x0003e2000c101524 */
[----:B0-----:R-:W-:-:S03]  /*11990*/  PRMT R10, R3, 0x7610, R10 ;  /* 0x00007610030a7816 */ /* 0x001fc6000000000a */
[----:B------:R-:W4:Y:S04]  /*119a0*/  LDL.LU R3, [R1+0x68] ;  /* 0x0000680001037983 */ /* 0x000f280000300800 */
[----:B------:R0:W-:Y:S04]  /*119b0*/  @P1 STG.E.U16 desc[UR36][R4.64+0x60], R10 ;  /* 0x0000600a04001986 */ /* 0x0001e8000c101524 */
[----:B-1----:R-:W5:Y:S01]  /*119c0*/  LDL.LU R9, [R1+0x6c] ;  /* 0x00006c0001097983 */ /* 0x002f620000300800 */
[----:B---3--:R-:W-:-:S05]  /*119d0*/  FMUL R8, R8, R2 ;  /* 0x0000000208087220 */ /* 0x008fca0000400000 */
[----:B------:R-:W-:-:S04]  /*119e0*/  F2FP.F16.F32.PACK_AB R8, RZ, R8 ;  /* 0x00000008ff08723e */ /* 0x000fc800000000ff */
[----:B0-----:R-:W-:Y:S02]  /*119f0*/  PRMT R10, R8, 0x7610, R10 ;  /* 0x00007610080a7816 */ /* 0x001fe4000000000a */
[----:B------:R-:W3:Y:S01]  /*11a00*/  LDL.LU R8, [R1+0x70] ;  /* 0x0000700001087983 */ /* 0x000ee20000300800 */
[----:B----4-:R-:W-:-:S05]  /*11a10*/  FMUL R3, R3, R2 ;  /* 0x0000000203037220 */ /* 0x010fca0000400000 */
[----:B------:R-:W-:-:S04]  /*11a20*/  F2FP.F16.F32.PACK_AB R3, RZ, R3 ;  /* 0x00000003ff03723e */ /* 0x000fc800000000ff */
[----:B------:R-:W-:Y:S01]  /*11a30*/  PRMT R11, R3, 0x7610, R11 ;  /* 0x00007610030b7816 */ /* 0x000fe2000000000b */
[----:B---3--:R-:W-:-:S05]  /*11a40*/  FMUL R8, R8, R2 ;  /* 0x0000000208087220 */ /* 0x008fca0000400000 */
[----:B------:R-:W-:Y:S02]  /*11a50*/  F2FP.F16.F32.PACK_AB R3, RZ, R8 ;  /* 0x00000008ff03723e */ /* 0x000fe400000000ff */
[----:B------:R-:W3:Y:S01]  /*11a60*/  LDL.LU R8, [R1+0x74] ;  /* 0x0000740001087983 */ /* 0x000ee20000300800 */
[C---:B------:R-:W-:Y:S02]  /*11a70*/  ISETP.GT.AND P0, PT, R0.reuse, 0x31, P3 ;  /* 0x000000310000780c */ /* 0x040fe40001f04270 */
[C---:B------:R-:W-:Y:S02]  /*11a80*/  ISETP.GT.AND P4, PT, R0.reuse, 0x30, P2 ;  /* 0x000000300000780c */ /* 0x040fe40001784270 */
[C---:B------:R-:W-:Y:S02]  /*11a90*/  ISETP.GT.AND P5, PT, R0.reuse, 0x31, P2 ;  /* 0x000000310000780c */ /* 0x040fe400017a4270 */
[----:B------:R-:W-:Y:S01]  /*11aa0*/  ISETP.GT.AND P1, PT, R0, 0x38, P3 ;  /* 0x000000380000780c */ /* 0x000fe20001f24270 */
[----:B-----5:R-:W-:-:S05]  /*11ab0*/  FMUL R9, R9, R2 ;  /* 0x0000000209097220 */ /* 0x020fca0000400000 */
[----:B------:R-:W-:Y:S01]  /*11ac0*/  F2FP.F16.F32.PACK_AB R9, RZ, R9 ;  /* 0x00000009ff09723e */ /* 0x000fe200000000ff */
        /* <DEDUP_REMOVED lines=11> */
[C---:B------:R-:W-:Y:S02]  /*11b80*/  ISETP.GT.AND P0, PT, R0.reuse, 0x39, P3 ;  /* 0x000000390000780c */ /* 0x040fe40001f04270 */
[----:B------:R-:W-:Y:S01]  /*11b90*/  ISETP.GT.AND P4, PT, R0, 0x38, P2 ;  /* 0x000000380000780c */ /* 0x000fe20001784270 */
[----:B----4-:R-:W-:-:S05]  /*11ba0*/  FMUL R3, R3, R2 ;  /* 0x0000000203037220 */ /* 0x010fca0000400000 */
[----:B------:R-:W-:-:S04]  /*11bb0*/  F2FP.F16.F32.PACK_AB R3, RZ, R3 ;  /* 0x00000003ff03723e */ /* 0x000fc800000000ff */
[----:B------:R-:W-:Y:S01]  /*11bc0*/  PRMT R11, R3, 0x7610, R11 ;  /* 0x00007610030b7816 */ /* 0x000fe2000000000b */
[----:B------:R0:W-:Y:S04]  /*11bd0*/  @P0 STG.E.U16 desc[UR36][R4.64+0x72], R10 ;  /* 0x0000720a04000986 */ /* 0x0001e8000c101524 */
[----:B------:R1:W-:Y:S01]  /*11be0*/  @P4 STG.E.U16 desc[UR36][R6.64+0x70], R11 ;  /* 0x0000700b06004986 */ /* 0x0003e2000c101524 */
[----:B---3--:R-:W-:-:S05]  /*11bf0*/  FMUL R8, R8, R2 ;  /* 0x0000000208087220 */ /* 0x008fca0000400000 */
[----:B------:R-:W-:Y:S02]  /*11c00*/  F2FP.F16.F32.PACK_AB R3, RZ, R8 ;  /* 0x00000008ff03723e */ /* 0x000fe400000000ff */
[----:B------:R-:W3:Y:S02]  /*11c10*/  LDL.LU R8, [R1+0x88] ;  /* 0x0000880001087983 */ /* 0x000ee40000300800 */
[----:B0-----:R-:W-:Y:S02]  /*11c20*/  PRMT R10, R3, 0x7610, R10 ;  /* 0x00007610030a7816 */ /* 0x001fe4000000000a */
[----:B-1----:R-:W4:Y:S04]  /*11c30*/  LDL.LU R11, [R1+0x94] ;  /* 0x00009400010b7983 */ /* 0x002f280000300800 */
[----:B------:R-:W2:Y:S01]  /*11c40*/  LDL.LU R3, [R1+0x84] ;  /* 0x0000840001037983 */ /* 0x000ea20000300800 */
[----:B------:R-:W-:-:S02]  /*11c50*/  ISETP.GT.AND P5, PT, R0, 0x39, P2 ;  /* 0x000000390000780c */ /* 0x000fc400017a4270 */
[----:B------:R-:W-:Y:S01]  /*11c60*/  ISETP.GT.AND P1, PT, R0, 0x40, P3 ;  /* 0x000000400000780c */ /* 0x000fe20001f24270 */
[----:B-----5:R-:W-:-:S05]  /*11c70*/  FMUL R9, R9, R2 ;  /* 0x0000000209097220 */ /* 0x020fca0000400000 */
[----:B------:R-:W-:-:S05]  /*11c80*/  F2FP.F16.F32.PACK_AB R9, RZ, R9 ;  /* 0x00000009ff09723e */ /* 0x000fca00000000ff */
[----:B------:R0:W-:Y:S04]  /*11c90*/  @P5 STG.E.U16 desc[UR36][R6.64+0x72], R9 ;  /* 0x0000720906005986 */ /* 0x0001e8000c101524 */
[----:B------:R1:W-:Y:S04]  /*11ca0*/  @P1 STG.E.U16 desc[UR36][R4.64+0x80], R10 ;  /* 0x0000800a04001986 */ /* 0x0003e8000c101524 */
[----:B0-----:R-:W5:Y:S01]  /*11cb0*/  LDL.LU R9, [R1+0x8c] ;  /* 0x00008c0001097983 */ /* 0x001f620000300800 */
[-C--:B---3--:R-:W-:Y:S01]  /*11cc0*/  FMUL R8, R8, R2.reuse ;  /* 0x0000000208087220 */ /* 0x088fe20000400000 */
[----:B--2---:R-:W-:-:S05]  /*11cd0*/  FMUL R3, R3, R2 ;  /* 0x0000000203037220 */ /* 0x004fca0000400000 */
[----:B-1----:R-:W-:Y:S02]  /*11ce0*/  F2FP.F16.F32.PACK_AB R10, RZ, R3 ;  /* 0x00000003ff0a723e */ /* 0x002fe400000000ff */
[----:B------:R-:W-:Y:S02]  /*11cf0*/  F2FP.F16.F32.PACK_AB R3, RZ, R8 ;  /* 0x00000008ff03723e */ /* 0x000fe400000000ff */
[----:B------:R-:W-:Y:S02]  /*11d00*/  PRMT R8, R10, 0x7610, R8 ;  /* 0x000076100a087816 */ /* 0x000fe40000000008 */
[----:B------:R-:W2:Y:S01]  /*11d10*/  LDL.LU R10, [R1+0x90] ;  /* 0x00009000010a7983 */ /* 0x000ea20000300800 */
[C---:B------:R-:W-:Y:S02]  /*11d20*/  ISETP.GT.AND P0, PT, R0.reuse, 0x41, P3 ;  /* 0x000000410000780c */ /* 0x040fe40001f04270 */
[C---:B------:R-:W-:Y:S02]  /*11d30*/  ISETP.GT.AND P4, PT, R0.reuse, 0x40, P2 ;  /* 0x000000400000780c */ /* 0x040fe40001784270 */
[----:B------:R-:W-:Y:S01]  /*11d40*/  ISETP.GT.AND P5, PT, R0, 0x41, P2 ;  /* 0x000000410000780c */ /* 0x000fe200017a4270 */
[----:B------:R-:W-:Y:S01]  /*11d50*/  FMUL R12, R12, R2 ;  /* 0x000000020c0c7220 */ /* 0x000fe20000400000 */
[----:B------:R-:W-:-:S07]  /*11d60*/  ISETP.GT.AND P1, PT, R0, 0x48, P3 ;  /* 0x000000480000780c */ /* 0x000fce0001f24270 */
[----:B------:R0:W-:Y:S01]  /*11d70*/  @P0 STG.E.U16 desc[UR36][R4.64+0x82], R8 ;  /* 0x0000820804000986 */ /* 0x0001e2000c101524 */
[----:B-----5:R-:W-:Y:S01]  /*11d80*/  FMUL R9, R9, R2 ;  /* 0x0000000209097220 */ /* 0x020fe20000400000 */
[----:B------:R-:W-:Y:S02]  /*11d90*/  F2FP.F16.F32.PACK_AB R12, RZ, R12 ;  /* 0x0000000cff0c723e */ /* 0x000fe400000000ff */
[----:B------:R1:W-:Y:S01]  /*11da0*/  @P4 STG.E.U16 desc[UR36][R6.64+0x80], R3 ;  /* 0x0000800306004986 */ /* 0x0003e2000c101524 */
[----:B------:R-:W-:Y:S02]  /*11db0*/  ISETP.GT.AND P0, PT, R0, 0x49, P3 ;  /* 0x000000490000780c */ /* 0x000fe40001f04270 */
[----:B------:R-:W-:Y:S01]  /*11dc0*/  F2FP.F16.F32.PACK_AB R9, RZ, R9 ;  /* 0x00000009ff09723e */ /* 0x000fe200000000ff */
[-C--:B0-----:R-:W-:Y:S01]  /*11dd0*/  FMUL R8, R235, R2.reuse ;  /* 0x00000002eb087220 */ /* 0x081fe20000400000 */
[----:B----4-:R-:W-:-:S04]  /*11de0*/  FMUL R11, R11, R2 ;  /* 0x000000020b0b7220 */ /* 0x010fc80000400000 */
[----:B-1----:R-:W-:Y:S02]  /*11df0*/  F2FP.F16.F32.PACK_AB R3, RZ, R8 ;  /* 0x00000008ff03723e */ /* 0x002fe400000000ff */
[----:B------:R-:W-:Y:S01]  /*11e00*/  PRMT R8, R12, 0x7610, R8 ;  /* 0x000076100c087816 */ /* 0x000fe20000000008 */
[----:B------:R0:W-:Y:S01]  /*11e10*/  @P5 STG.E.U16 desc[UR36][R6.64+0x82], R9 ;  /* 0x0000820906005986 */ /* 0x0001e2000c101524 */
[----:B------:R-:W-:Y:S01]  /*11e20*/  PRMT R12, R3, 0x7610, R12 ;  /* 0x00007610030c7816 */ /* 0x000fe2000000000c */
[----:B------:R-:W-:Y:S01]  /*11e30*/  FMUL R3, R233, R2 ;  /* 0x00000002e9037220 */ /* 0x000fe20000400000 */
[C---:B------:R-:W-:Y:S02]  /*11e40*/  ISETP.GT.AND P4, PT, R0.reuse, 0x48, P2 ;  /* 0x000000480000780c */ /* 0x040fe40001784270 */
[----:B------:R-:W-:Y:S02]  /*11e50*/  ISETP.GT.AND P5, PT, R0, 0x49, P2 ;  /* 0x000000490000780c */ /* 0x000fe400017a4270 */
[----:B------:R-:W-:-:S02]  /*11e60*/  F2FP.F16.F32.PACK_AB R11, RZ, R11 ;  /* 0x0000000bff0b723e */ /* 0x000fc400000000ff */
[----:B------:R-:W-:Y:S01]  /*11e70*/  F2FP.F16.F32.PACK_AB R3, RZ, R3 ;  /* 0x00000003ff03723e */ /* 0x000fe200000000ff */
[----:B0-----:R-:W-:-:S05]  /*11e80*/  FMUL R9, R234, R2 ;  /* 0x00000002ea097220 */ /* 0x001fca0000400000 */
[----:B------:R-:W-:-:S04]  /*11e90*/  F2FP.F16.F32.PACK_AB R9, RZ, R9 ;  /* 0x00000009ff09723e */ /* 0x000fc800000000ff */
[----:B------:R-:W-:Y:S01]  /*11ea0*/  PRMT R13, R9, 0x7610, R13 ;  /* 0x00007610090d7816 */ /* 0x000fe2000000000d */
[----:B------:R-:W-:-:S05]  /*11eb0*/  FMUL R9, R232, R2 ;  /* 0x00000002e8097220 */ /* 0x000fca0000400000 */
[----:B------:R-:W-:Y:S01]  /*11ec0*/  F2FP.F16.F32.PACK_AB R9, RZ, R9 ;  /* 0x00000009ff09723e */ /* 0x000fe200000000ff */
[----:B--2---:R-:W-:-:S05]  /*11ed0*/  FMUL R10, R10, R2 ;  /* 0x000000020a0a7220 */ /* 0x004fca0000400000 */
[----:B------:R-:W-:-:S05]  /*11ee0*/  F2FP.F16.F32.PACK_AB R10, RZ, R10 ;  /* 0x0000000aff0a723e */ /* 0x000fca00000000ff */
[----:B------:R-:W-:Y:S01]  /*11ef0*/  @P1 STG.E.U16 desc[UR36][R4.64+0x90], R10 ;  /* 0x0000900a04001986 */ /* 0x000fe2000c101524 */
[----:B------:R-:W-:-:S03]  /*11f00*/  ISETP.GT.AND P1, PT, R0, 0x50, P3 ;  /* 0x000000500000780c */ /* 0x000fc60001f24270 */
[----:B------:R0:W-:Y:S01]  /*11f10*/  @P0 STG.E.U16 desc[UR36][R4.64+0x92], R11 ;  /* 0x0000920b04000986 */ /* 0x0001e2000c101524 */
[----:B------:R-:W-:-:S03]  /*11f20*/  ISETP.GT.AND P0, PT, R0, 0x51, P3 ;  /* 0x000000510000780c */ /* 0x000fc60001f04270 */
[----:B------:R-:W-:Y:S01]  /*11f30*/  @P4 STG.E.U16 desc[UR36][R6.64+0x90], R8 ;  /* 0x0000900806004986 */ /* 0x000fe2000c101524 */
[----:B------:R-:W-:Y:S02]  /*11f40*/  ISETP.GT.AND P4, PT, R0, 0x50, P2 ;  /* 0x000000500000780c */ /* 0x000fe40001784270 */
[----:B0-----:R-:W-:Y:S01]  /*11f50*/  PRMT R11, R3, 0x7610, R11 ;  /* 0x00007610030b7816 */ /* 0x001fe2000000000b */
[----:B------:R-:W-:Y:S01]  /*11f60*/  FMUL R3, R230, R2 ;  /* 0x00000002e6037220 */ /* 0x000fe20000400000 */
[----:B------:R0:W-:Y:S01]  /*11f70*/  @P5 STG.E.U16 desc[UR36][R6.64+0x92], R12 ;  /* 0x0000920c06005986 */ /* 0x0001e2000c101524 */
[----:B------:R-:W-:-:S03]  /*11f80*/  ISETP.GT.AND P5, PT, R0, 0x51, P2 ;  /* 0x000000510000780c */ /* 0x000fc600017a4270 */
[----:B------:R-:W-:Y:S01]  /*11f90*/  F2FP.F16.F32.PACK_AB R3, RZ, R3 ;  /* 0x00000003ff03723e */ /* 0x000fe200000000ff */
[----:B------:R1:W-:Y:S01]  /*11fa0*/  @P1 STG.E.U16 desc[UR36][R4.64+0xa0], R13 ;  /* 0x0000a00d04001986 */ /* 0x0003e2000c101524 */
[----:B------:R-:W-:Y:S01]  /*11fb0*/  FMUL R10, R231, R2 ;  /* 0x00000002e70a7220 */ /* 0x000fe20000400000 */
[----:B------:R-:W-:-:S04]  /*11fc0*/  ISETP.GT.AND P1, PT, R0, 0x58, P3 ;  /* 0x000000580000780c */ /* 0x000fc80001f24270 */
[----:B------:R-:W-:Y:S02]  /*11fd0*/  F2FP.F16.F32.PACK_AB R10, RZ, R10 ;  /* 0x0000000aff0a723e */ /* 0x000fe400000000ff */
[----:B0-----:R-:W-:Y:S02]  /*11fe0*/  PRMT R12, R9, 0x7610, R12 ;  /* 0x00007610090c7816 */ /* 0x001fe4000000000c */
[----:B-1----:R-:W-:Y:S01]  /*11ff0*/  PRMT R13, R3, 0x7610, R13 ;  /* 0x00007610030d7816 */ /* 0x002fe2000000000d */
[----:B------:R-:W-:Y:S01]  /*12000*/  FMUL R3, R229, R2 ;  /* 0x00000002e5037220 */ /* 0x000fe20000400000 */
[----:B------:R-:W-:Y:S04]  /*12010*/  @P0 STG.E.U16 desc[UR36][R4.64+0xa2], R11 ;  /* 0x0000a20b04000986 */ /* 0x000fe8000c101524 */
[----:B------:R-:W-:Y:S01]  /*12020*/  F2FP.F16.F32.PACK_AB R3, RZ, R3 ;  /* 0x00000003ff03723e */ /* 0x000fe200000000ff */
[----:B------:R-:W-:Y:S04]  /*12030*/  @P4 STG.E.U16 desc[UR36][R6.64+0xa0], R12 ;  /* 0x0000a00c06004986 */ /* 0x000fe8000c101524 */
[----:B------:R0:W-:Y:S01]  /*12040*/  @P5 STG.E.U16 desc[UR36][R6.64+0xa2], R10 ;  /* 0x0000a20a06005986 */ /* 0x0001e2000c101524 */
[----:B------:R-:W-:-:S02]  /*12050*/  ISETP.GT.AND P0, PT, R0, 0x59, P3 ;  /* 0x000000590000780c */ /* 0x000fc40001f04270 */
[----:B0-----:R-:W-:Y:S01]  /*12060*/  PRMT R10, R3, 0x7610, R10 ;  /* 0x00007610030a7816 */ /* 0x001fe2000000000a */
[-C--:B------:R-:W-:Y:S01]  /*12070*/  FMUL R3, R226, R2.reuse ;  /* 0x00000002e2037220 */ /* 0x080fe20000400000 */
[----:B------:R0:W-:Y:S04]  /*12080*/  @P1 STG.E.U16 desc[UR36][R4.64+0xb0], R13 ;  /* 0x0000b00d04001986 */ /* 0x0001e8000c101524 */
[----:B------:R-:W-:Y:S01]  /*12090*/  F2FP.F16.F32.PACK_AB R3, RZ, R3 ;  /* 0x00000003ff03723e */ /* 0x000fe200000000ff */
[-C--:B------:R-:W-:Y:S01]  /*120a0*/  FMUL R8, R228, R2.reuse ;  /* 0x00000002e4087220 */ /* 0x080fe20000400000 */
[-C--:B------:R-:W-:Y:S01]  /*120b0*/  FMUL R9, R227, R2.reuse ;  /* 0x00000002e3097220 */ /* 0x080fe20000400000 */
[C---:B------:R-:W-:Y:S02]  /*120c0*/  ISETP.GT.AND P4, PT, R0.reuse, 0x58, P2 ;  /* 0x000000580000780c */ /* 0x040fe40001784270 */
[----:B0-----:R-:W-:Y:S01]  /*120d0*/  PRMT R13, R3, 0x7610, R13 ;  /* 0x00007610030d7816 */ /* 0x001fe2000000000d */
[----:B------:R-:W-:Y:S01]  /*120e0*/  FMUL R3, R225, R2 ;  /* 0x00000002e1037220 */ /* 0x000fe20000400000 */
[----:B------:R-:W-:-:S02]  /*120f0*/  ISETP.GT.AND P5, PT, R0, 0x59, P2 ;  /* 0x000000590000780c */ /* 0x000fc400017a4270 */
[----:B------:R-:W-:Y:S02]  /*12100*/  ISETP.GT.AND P1, PT, R0, 0x60, P3 ;  /* 0x000000600000780c */ /* 0x000fe40001f24270 */
[----:B------:R-:W-:Y:S01]  /*12110*/  F2FP.F16.F32.PACK_AB R3, RZ, R3 ;  /* 0x00000003ff03723e */ /* 0x000fe200000000ff */
[----:B------:R0:W-:Y:S01]  /*12120*/  @P0 STG.E.U16 desc[UR36][R4.64+0xb2], R10 ;  /* 0x0000b20a04000986 */ /* 0x0001e2000c101524 */
[----:B------:R-:W-:Y:S02]  /*12130*/  F2FP.F16.F32.PACK_AB R8, RZ, R8 ;  /* 0x00000008ff08723e */ /* 0x000fe400000000ff */
[----:B------:R-:W-:Y:S02]  /*12140*/  F2FP.F16.F32.PACK_AB R9, RZ, R9 ;  /* 0x00000009ff09723e */ /* 0x000fe400000000ff */
[----:B------:R-:W-:Y:S02]  /*12150*/  PRMT R11, R8, 0x7610, R11 ;  /* 0x00007610080b7816 */ /* 0x000fe4000000000b */
[----:B------:R-:W-:-:S02]  /*12160*/  PRMT R12, R9, 0x7610, R12 ;  /* 0x00007610090c7816 */ /* 0x000fc4000000000c */
[----:B0-----:R-:W-:Y:S01]  /*12170*/  PRMT R10, R3, 0x7610, R10 ;  /* 0x00007610030a7816 */ /* 0x001fe2000000000a */
[-C--:B------:R-:W-:Y:S01]  /*12180*/  FMUL R3, R222, R2.reuse ;  /* 0x00000002de037220 */ /* 0x080fe20000400000 */
[----:B------:R-:W-:Y:S01]  /*12190*/  ISETP.GT.AND P0, PT, R0, 0x61, P3 ;  /* 0x000000610000780c */ /* 0x000fe20001f04270 */
[----:B------:R-:W-:Y:S03]  /*121a0*/  @P4 STG.E.U16 desc[UR36][R6.64+0xb0], R11 ;  /* 0x0000b00b06004986 */ /* 0x000fe6000c101524 */
[----:B------:R-:W-:Y:S01]  /*121b0*/  F2FP.F16.F32.PACK_AB R3, RZ, R3 ;  /* 0x00000003ff03723e */ /* 0x000fe200000000ff */
[----:B------:R-:W-:Y:S04]  /*121c0*/  @P5 STG.E.U16 desc[UR36][R6.64+0xb2], R12 ;  /* 0x0000b20c06005986 */ /* 0x000fe8000c101524 */
[----:B------:R0:W-:Y:S01]  /*121d0*/  @P1 STG.E.U16 desc[UR36][R4.64+0xc0], R13 ;  /* 0x0000c00d04001986 */ /* 0x0001e2000c101524 */
[-C--:B------:R-:W-:Y:S01]  /*121e0*/  FMUL R8, R224, R2.reuse ;  /* 0x00000002e0087220 */ /* 0x080fe20000400000 */
[----:B------:R-:W-:Y:S01]  /*121f0*/  FMUL R9, R223, R2 ;  /* 0x00000002df097220 */ /* 0x000fe20000400000 */
[----:B------:R-:W-:-:S02]  /*12200*/  ISETP.GT.AND P4, PT, R0, 0x60, P2 ;  /* 0x000000600000780c */ /* 0x000fc40001784270 */
[C---:B------:R-:W-:Y:S02]  /*12210*/  ISETP.GT.AND P5, PT, R0.reuse, 0x61, P2 ;  /* 0x000000610000780c */ /* 0x040fe400017a4270 */
[----:B0-----:R-:W-:Y:S01]  /*12220*/  PRMT R13, R3, 0x7610, R13 ;  /* 0x00007610030d7816 */ /* 0x001fe2000000000d */
[----:B------:R-:W-:Y:S01]  /*12230*/  FMUL R3, R221, R2 ;  /* 0x00000002dd037220 */ /* 0x000fe20000400000 */
[----:B------:R-:W-:Y:S01]  /*12240*/  ISETP.GT.AND P1, PT, R0, 0x68, P3 ;  /* 0x000000680000780c */ /* 0x000fe20001f24270 */
[----:B------:R0:W-:Y:S01]  /*12250*/  @P0 STG.E.U16 desc[UR36][R4.64+0xc2], R10 ;  /* 0x0000c20a04000986 */ /* 0x0001e2000c101524 */
[----:B------:R-:W-:Y:S02]  /*12260*/  F2FP.F16.F32.PACK_AB R8, RZ, R8 ;  /* 0x00000008ff08723e */ /* 0x000fe400000000ff */
[----:B------:R-:W-:Y:S02]  /*12270*/  F2FP.F16.F32.PACK_AB R3, RZ, R3 ;  /* 0x00000003ff03723e */ /* 0x000fe400000000ff */
[----:B------:R-:W-:-:S02]  /*12280*/  F2FP.F16.F32.PACK_AB R9, RZ, R9 ;  /* 0x00000009ff09723e */ /* 0x000fc400000000ff */
[----:B------:R-:W-:Y:S02]  /*12290*/  PRMT R11, R8, 0x7610, R11 ;  /* 0x00007610080b7816 */ /* 0x000fe4000000000b */
[----:B------:R-:W-:Y:S02]  /*122a0*/  PRMT R12, R9, 0x7610, R12 ;  /* 0x00007610090c7816 */ /* 0x000fe4000000000c */
        /* <DEDUP_REMOVED lines=285> */
[----:B------:R-:W-:Y:S01]  /*13480*/  @P5 STG.E.U16 desc[UR36][R6.64+0x1a2], R12 ;  /* 0x0001a20c06005986 */ /* 0x000fe2000c101524 */
[-C--:B------:R-:W-:Y:S01]  /*13490*/  FMUL R8, R164, R2.reuse ;  /* 0x00000002a4087220 */ /* 0x080fe20000400000 */
[----:B------:R-:W-:Y:S01]  /*134a0*/  FMUL R9, R163, R2 ;  /* 0x00000002a3097220 */ /* 0x000fe20000400000 */
[C---:B------:R-:W-:Y:S01]  /*134b0*/  ISETP.GT.AND P4, PT, R0.reuse, 0xd8, P2 ;  /* 0x000000d80000780c */ /* 0x040fe20001784270 */
[----:B------:R0:W-:Y:S01]  /*134c0*/  @P1 STG.E.U16 desc[UR36][R4.64+0x1b0], R13 ;  /* 0x0001b00d04001986 */ /* 0x0001e2000c101524 */
[----:B------:R-:W-:-:S02]  /*134d0*/  ISETP.GT.AND P5, PT, R0, 0xd9, P2 ;  /* 0x000000d90000780c */ /* 0x000fc400017a4270 */
[----:B------:R-:W-:Y:S02]  /*134e0*/  ISETP.GT.AND P1, PT, R0, 0xe0, P3 ;  /* 0x000000e00000780c */ /* 0x000fe40001f24270 */
[----:B------:R-:W-:Y:S02]  /*134f0*/  F2FP.F16.F32.PACK_AB R8, RZ, R8 ;  /* 0x00000008ff08723e */ /* 0x000fe400000000ff */
[----:B------:R-:W-:Y:S02]  /*13500*/  F2FP.F16.F32.PACK_AB R9, RZ, R9 ;  /* 0x00000009ff09723e */ /* 0x000fe400000000ff */
[----:B0-----:R-:W-:Y:S01]  /*13510*/  PRMT R13, R3, 0x7610, R13 ;  /* 0x00007610030d7816 */ /* 0x001fe2000000000d */
[----:B------:R-:W-:Y:S01]  /*13520*/  FMUL R3, R161, R2 ;  /* 0x00000002a1037220 */ /* 0x000fe20000400000 */
[----:B------:R-:W-:Y:S01]  /*13530*/  PRMT R11, R8, 0x7610, R11 ;  /* 0x00007610080b7816 */ /* 0x000fe2000000000b */
[----:B------:R0:W-:Y:S03]  /*13540*/  @P0 STG.E.U16 desc[UR36][R4.64+0x1b2], R10 ;  /* 0x0001b20a04000986 */ /* 0x0001e6000c101524 */
[----:B------:R-:W-:-:S02]  /*13550*/  F2FP.F16.F32.PACK_AB R3, RZ, R3 ;  /* 0x00000003ff03723e */ /* 0x000fc400000000ff */
[----:B------:R-:W-:Y:S01]  /*13560*/  PRMT R12, R9, 0x7610, R12 ;  /* 0x00007610090c7816 */ /* 0x000fe2000000000c */
[----:B------:R-:W-:Y:S01]  /*13570*/  @P4 STG.E.U16 desc[UR36][R6.64+0x1b0], R11 ;  /* 0x0001b00b06004986 */ /* 0x000fe2000c101524 */
[-C--:B------:R-:W-:Y:S01]  /*13580*/  FMUL R8, R160, R2.reuse ;  /* 0x00000002a0087220 */ /* 0x080fe20000400000 */
[----:B------:R-:W-:Y:S02]  /*13590*/  ISETP.GT.AND P0, PT, R0, 0xe1, P3 ;  /* 0x000000e10000780c */ /* 0x000fe40001f04270 */
[----:B0-----:R-:W-:Y:S01]  /*135a0*/  PRMT R10, R3, 0x7610, R10 ;  /* 0x00007610030a7816 */ /* 0x001fe2000000000a */
[-C--:B------:R-:W-:Y:S01]  /*135b0*/  FMUL R3, R158, R2.reuse ;  /* 0x000000029e037220 */ /* 0x080fe20000400000 */
[----:B------:R-:W-:Y:S01]  /*135c0*/  @P5 STG.E.U16 desc[UR36][R6.64+0x1b2], R12 ;  /* 0x0001b20c06005986 */ /* 0x000fe2000c101524 */
[----:B------:R-:W-:Y:S01]  /*135d0*/  FMUL R9, R159, R2 ;  /* 0x000000029f097220 */ /* 0x000fe20000400000 */
[C---:B------:R-:W-:Y:S02]  /*135e0*/  ISETP.GT.AND P4, PT, R0.reuse, 0xe0, P2 ;  /* 0x000000e00000780c */ /* 0x040fe40001784270 */
[----:B------:R0:W-:Y:S01]  /*135f0*/  @P1 STG.E.U16 desc[UR36][R4.64+0x1c0], R13 ;  /* 0x0001c00d04001986 */ /* 0x0001e2000c101524 */
[----:B------:R-:W-:-:S02]  /*13600*/  ISETP.GT.AND P5, PT, R0, 0xe1, P2 ;  /* 0x000000e10000780c */ /* 0x000fc400017a4270 */
[----:B------:R-:W-:Y:S02]  /*13610*/  ISETP.GT.AND P1, PT, R0, 0xe8, P3 ;  /* 0x000000e80000780c */ /* 0x000fe40001f24270 */
[----:B------:R-:W-:Y:S02]  /*13620*/  F2FP.F16.F32.PACK_AB R3, RZ, R3 ;  /* 0x00000003ff03723e */ /* 0x000fe400000000ff */
[----:B------:R-:W-:Y:S02]  /*13630*/  F2FP.F16.F32.PACK_AB R8, RZ, R8 ;  /* 0x00000008ff08723e */ /* 0x000fe400000000ff */
[----:B------:R-:W-:Y:S02]  /*13640*/  F2FP.F16.F32.PACK_AB R9, RZ, R9 ;  /* 0x00000009ff09723e */ /* 0x000fe400000000ff */
[----:B0-----:R-:W-:Y:S01]  /*13650*/  PRMT R13, R3, 0x7610, R13 ;  /* 0x00007610030d7816 */ /* 0x001fe2000000000d */
[----:B------:R-:W-:Y:S01]  /*13660*/  FMUL R3, R157, R2 ;  /* 0x000000029d037220 */ /* 0x000fe20000400000 */
[----:B------:R-:W-:-:S02]  /*13670*/  PRMT R11, R8, 0x7610, R11 ;  /* 0x00007610080b7816 */ /* 0x000fc4000000000b */
[----:B------:R-:W-:Y:S01]  /*13680*/  PRMT R12, R9, 0x7610, R12 ;  /* 0x00007610090c7816 */ /* 0x000fe2000000000c */
[----:B------:R0:W-:Y:S01]  /*13690*/  @P0 STG.E.U16 desc[UR36][R4.64+0x1c2], R10 ;  /* 0x0001c20a04000986 */ /* 0x0001e2000c101524 */
[----:B------:R-:W-:Y:S01]  /*136a0*/  F2FP.F16.F32.PACK_AB R3, RZ, R3 ;  /* 0x00000003ff03723e */ /* 0x000fe200000000ff */
[----:B------:R-:W-:Y:S02]  /*136b0*/  FMUL R8, R156, R2 ;  /* 0x000000029c087220 */ /* 0x000fe40000400000 */
[----:B------:R1:W-:Y:S01]  /*136c0*/  @P4 STG.E.U16 desc[UR36][R6.64+0x1c0], R11 ;  /* 0x0001c00b06004986 */ /* 0x0003e2000c101524 */
[----:B------:R-:W-:-:S03]  /*136d0*/  ISETP.GT.AND P0, PT, R0, 0xe9, P3 ;  /* 0x000000e90000780c */ /* 0x000fc60001f04270 */
[----:B------:R-:W-:Y:S01]  /*136e0*/  @P5 STG.E.U16 desc[UR36][R6.64+0x1c2], R12 ;  /* 0x0001c20c06005986 */ /* 0x000fe2000c101524 */
[----:B------:R-:W-:-:S03]  /*136f0*/  ISETP.GT.AND P4, PT, R0, 0xe9, P2 ;  /* 0x000000e90000780c */ /* 0x000fc60001784270 */
[----:B------:R2:W-:Y:S01]  /*13700*/  @P1 STG.E.U16 desc[UR36][R4.64+0x1d0], R13 ;  /* 0x0001d00d04001986 */ /* 0x0005e2000c101524 */
[----:B------:R-:W-:Y:S02]  /*13710*/  ISETP.GT.AND P1, PT, R0, 0xe8, P2 ;  /* 0x000000e80000780c */ /* 0x000fe40001724270 */
[----:B0-----:R-:W-:Y:S01]  /*13720*/  PRMT R10, R3, 0x7610, R10 ;  /* 0x00007610030a7816 */ /* 0x001fe2000000000a */
[-C--:B------:R-:W-:Y:S01]  /*13730*/  FMUL R3, R154, R2.reuse ;  /* 0x000000029a037220 */ /* 0x080fe20000400000 */
[----:B------:R-:W-:Y:S01]  /*13740*/  ISETP.GT.AND P5, PT, R0, 0xf0, P3 ;  /* 0x000000f00000780c */ /* 0x000fe20001fa4270 */
[----:B------:R-:W-:Y:S01]  /*13750*/  FMUL R9, R155, R2 ;  /* 0x000000029b097220 */ /* 0x000fe20000400000 */
[----:B------:R-:W-:Y:S02]  /*13760*/  F2FP.F16.F32.PACK_AB R8, RZ, R8 ;  /* 0x00000008ff08723e */ /* 0x000fe400000000ff */
[----:B------:R-:W-:Y:S02]  /*13770*/  F2FP.F16.F32.PACK_AB R3, RZ, R3 ;  /* 0x00000003ff03723e */ /* 0x000fe400000000ff */
[----:B-1----:R-:W-:-:S02]  /*13780*/  PRMT R11, R8, 0x7610, R11 ;  /* 0x00007610080b7816 */ /* 0x002fc4000000000b */
[----:B------:R-:W-:Y:S02]  /*13790*/  F2FP.F16.F32.PACK_AB R9, RZ, R9 ;  /* 0x00000009ff09723e */ /* 0x000fe400000000ff */
[----:B--2---:R-:W-:Y:S01]  /*137a0*/  PRMT R13, R3, 0x7610, R13 ;  /* 0x00007610030d7816 */ /* 0x004fe2000000000d */
[----:B------:R-:W-:Y:S01]  /*137b0*/  @P0 STG.E.U16 desc[UR36][R4.64+0x1d2], R10 ;  /* 0x0001d20a04000986 */ /* 0x000fe2000c101524 */
[----:B------:R-:W-:-:S03]  /*137c0*/  FMUL R3, R23, R2 ;  /* 0x0000000217037220 */ /* 0x000fc60000400000 */
[----:B------:R-:W-:Y:S04]  /*137d0*/  @P1 STG.E.U16 desc[UR36][R6.64+0x1d0], R11 ;  /* 0x0001d00b06001986 */ /* 0x000fe8000c101524 */
[----:B------:R0:W-:Y:S01]  /*137e0*/  @P4 STG.E.U16 desc[UR36][R6.64+0x1d2], R9 ;  /* 0x0001d20906004986 */ /* 0x0001e2000c101524 */
[----:B------:R-:W-:-:S03]  /*137f0*/  ISETP.GT.AND P4, PT, R0, 0xf0, P2 ;  /* 0x000000f00000780c */ /* 0x000fc60001784270 */
[----:B------:R-:W-:Y:S01]  /*13800*/  @P5 STG.E.U16 desc[UR36][R4.64+0x1e0], R13 ;  /* 0x0001e00d04005986 */ /* 0x000fe2000c101524 */
[----:B------:R-:W-:Y:S01]  /*13810*/  ISETP.GT.AND P5, PT, R0, 0xf1, P3 ;  /* 0x000000f10000780c */ /* 0x000fe20001fa4270 */
[----:B------:R-:W-:Y:S01]  /*13820*/  FMUL R8, R22, R2 ;  /* 0x0000000216087220 */ /* 0x000fe20000400000 */
[----:B------:R-:W-:-:S04]  /*13830*/  F2FP.F16.F32.PACK_AB R3, RZ, R3 ;  /* 0x00000003ff03723e */ /* 0x000fc800000000ff */
[----:B------:R-:W-:Y:S02]  /*13840*/  PRMT R14, R3, 0x7610, R14 ;  /* 0x00007610030e7816 */ /* 0x000fe4000000000e */
[----:B------:R-:W-:Y:S01]  /*13850*/  F2FP.F16.F32.PACK_AB R12, RZ, R8 ;  /* 0x00000008ff0c723e */ /* 0x000fe200000000ff */
[----:B0-----:R-:W-:-:S04]  /*13860*/  FMUL R9, R19, R2 ;  /* 0x0000000213097220 */ /* 0x001fc80000400000 */
[----:B------:R-:W-:Y:S01]  /*13870*/  @P5 STG.E.U16 desc[UR36][R4.64+0x1e2], R14 ;  /* 0x0001e20e04005986 */ /* 0x000fe2000c101524 */
[----:B------:R-:W-:-:S03]  /*13880*/  ISETP.GT.AND P5, PT, R0, 0xf8, P3 ;  /* 0x000000f80000780c */ /* 0x000fc60001fa4270 */
[----:B------:R0:W-:Y:S01]  /*13890*/  @P4 STG.E.U16 desc[UR36][R6.64+0x1e0], R12 ;  /* 0x0001e00c06004986 */ /* 0x0001e2000c101524 */
[C---:B------:R-:W-:Y:S01]  /*138a0*/  ISETP.GT.AND P4, PT, R0.reuse, 0xf1, P2 ;  /* 0x000000f10000780c */ /* 0x040fe20001784270 */
[-C--:B------:R-:W-:Y:S01]  /*138b0*/  FMUL R11, R21, R2.reuse ;  /* 0x00000002150b7220 */ /* 0x080fe20000400000 */
[----:B------:R-:W-:Y:S01]  /*138c0*/  ISETP.GT.AND P3, PT, R0, 0xf9, P3 ;  /* 0x000000f90000780c */ /* 0x000fe20001f64270 */
[-C--:B------:R-:W-:Y:S01]  /*138d0*/  FMUL R10, R20, R2.reuse ;  /* 0x00000002140a7220 */ /* 0x080fe20000400000 */
[----:B------:R-:W-:Y:S01]  /*138e0*/  FMUL R8, R18, R2 ;  /* 0x0000000212087220 */ /* 0x000fe20000400000 */
[----:B------:R-:W-:Y:S01]  /*138f0*/  F2FP.F16.F32.PACK_AB R9, RZ, R9 ;  /* 0x00000009ff09723e */ /* 0x000fe200000000ff */
[----:B------:R-:W-:Y:S01]  /*13900*/  USHF.L.U32 UR12, UR8, 0x8, URZ ;  /* 0x00000008080c7899 */ /* 0x000fe2000800063f */
[----:B------:R-:W-:Y:S01]  /*13910*/  F2FP.F16.F32.PACK_AB R11, RZ, R11 ;  /* 0x0000000bff0b723e */ /* 0x000fe200000000ff */
[----:B------:R-:W-:Y:S01]  /*13920*/  USHF.L.U64.HI UR11, UR8, 0x8, UR9 ;  /* 0x00000008080b7899 */ /* 0x000fe20008010209 */
[----:B------:R-:W-:-:S02]  /*13930*/  F2FP.F16.F32.PACK_AB R10, RZ, R10 ;  /* 0x0000000aff0a723e */ /* 0x000fc400000000ff */
[----:B0-----:R-:W-:Y:S02]  /*13940*/  PRMT R12, R9, 0x7610, R12 ;  /* 0x00007610090c7816 */ /* 0x001fe4000000000c */
[----:B------:R-:W-:Y:S01]  /*13950*/  F2FP.F16.F32.PACK_AB R8, RZ, R8 ;  /* 0x00000008ff08723e */ /* 0x000fe200000000ff */
[----:B------:R0:W-:Y:S01]  /*13960*/  @P4 STG.E.U16 desc[UR36][R6.64+0x1e2], R11 ;  /* 0x0001e20b06004986 */ /* 0x0001e2000c101524 */
[----:B------:R-:W-:Y:S02]  /*13970*/  MOV R9, UR12 ;  /* 0x0000000c00097c02 */ /* 0x000fe40008000f00 */
[----:B------:R-:W-:Y:S01]  /*13980*/  PRMT R13, R8, 0x7610, R13 ;  /* 0x00007610080d7816 */ /* 0x000fe2000000000d */
[----:B------:R-:W-:Y:S01]  /*13990*/  @P5 STG.E.U16 desc[UR36][R4.64+0x1f0], R10 ;  /* 0x0001f00a04005986 */ /* 0x000fe2000c101524 */
[----:B------:R-:W-:-:S03]  /*139a0*/  ISETP.GT.AND P1, PT, R153, 0x80, PT ;  /* 0x000000809900780c */ /* 0x000fc60003f24270 */
[----:B------:R1:W-:Y:S01]  /*139b0*/  @P3 STG.E.U16 desc[UR36][R4.64+0x1f2], R12 ;  /* 0x0001f20c04003986 */ /* 0x0003e2000c101524 */
[----:B------:R-:W-:Y:S01]  /*139c0*/  IADD3 R8, P3, P5, R4, UR5, R9 ;  /* 0x0000000504087c10 */ /* 0x000fe2000fd7e009 */
[----:B0-----:R-:W-:Y:S01]  /*139d0*/  IMAD.U32 R11, RZ, RZ, UR11 ;  /* 0x0000000bff0b7e24 */ /* 0x001fe2000f8e00ff */
[C---:B------:R-:W-:Y:S02]  /*139e0*/  ISETP.GT.AND P4, PT, R0.reuse, 0xf8, P2 ;  /* 0x000000f80000780c */ /* 0x040fe40001784270 */
[C---:B------:R-:W-:Y:S02]  /*139f0*/  ISETP.GT.AND P2, PT, R0.reuse, 0xf9, P2 ;  /* 0x000000f90000780c */ /* 0x040fe40001744270 */
[----:B------:R-:W-:Y:S02]  /*13a00*/  IADD3.X R9, R5, UR4, R11, P3, P5 ;  /* 0x0000000405097c10 */ /* 0x000fe40009fea40b */
[----:B------:R-:W-:Y:S01]  /*13a10*/  ISETP.GT.AND P3, PT, R0, 0x1, P1 ;  /* 0x000000010000780c */ /* 0x000fe20000f64270 */
[-C--:B------:R-:W-:Y:S01]  /*13a20*/  FMUL R3, R15, R2.reuse ;  /* 0x000000020f037220 */ /* 0x080fe20000400000 */
[----:B------:R-:W-:Y:S01]  /*13a30*/  FMUL R25, R25, R2 ;  /* 0x0000000219197220 */ /* 0x000fe20000400000 */
[----:B-1----:R-:W-:-:S03]  /*13a40*/  IADD3 R4, P5, R4, UR12, RZ ;  /* 0x0000000c04047c10 */ /* 0x002fc6000ffbe0ff */
[----:B------:R-:W-:Y:S02]  /*13a50*/  F2FP.F16.F32.PACK_AB R3, RZ, R3 ;  /* 0x00000003ff03723e */ /* 0x000fe400000000ff */
[----:B------:R-:W-:Y:S02]  /*13a60*/  F2FP.F16.F32.PACK_AB R25, RZ, R25 ;  /* 0x00000019ff19723e */ /* 0x000fe400000000ff */
[----:B------:R-:W-:Y:S01]  /*13a70*/  IADD3.X R5, R5, UR11, RZ, P5, !PT ;  /* 0x0000000b05057c10 */ /* 0x000fe2000affe4ff */
[----:B------:R-:W-:Y:S01]  /*13a80*/  @P4 STG.E.U16 desc[UR36][R6.64+0x1f0], R13 ;  /* 0x0001f00d06004986 */ /* 0x000fe2000c101524 */
[----:B------:R-:W-:-:S03]  /*13a90*/  ISETP.GT.AND P0, PT, R153, 0x88, PT ;  /* 0x000000889900780c */ /* 0x000fc60003f04270 */
[----:B------:R0:W-:Y:S01]  /*13aa0*/  @P2 STG.E.U16 desc[UR36][R6.64+0x1f2], R3 ;  /* 0x0001f20306002986 */ /* 0x0001e2000c101524 */
[----:B------:R-:W-:-:S03]  /*13ab0*/  ISETP.GT.AND P4, PT, R0, RZ, P1 ;  /* 0x000000ff0000720c */ /* 0x000fc60000f84270 */
[----:B------:R-:W-:Y:S01]  /*13ac0*/  @P3 STG.E.U16 desc[UR36][R4.64+0x2], R25 ;  /* 0x0000021904003986 */ /* 0x000fe2000c101524 */
[----:B------:R-:W-:Y:S02]  /*13ad0*/  IADD3 R10, P3, R4, UR5, RZ ;  /* 0x00000005040a7c10 */ /* 0x000fe4000ff7e0ff */
[----:B------:R-:W-:Y:S01]  /*13ae0*/  ISETP.GT.AND P2, PT, R0, RZ, P0 ;  /* 0x000000ff0000720c */ /* 0x000fe20000744270 */
[-C--:B------:R-:W-:Y:S01]  /*13af0*/  FMUL R24, R24, R2.reuse ;  /* 0x0000000218187220 */ /* 0x080fe20000400000 */
[-C--:B------:R-:W-:Y:S01]  /*13b00*/  FMUL R26, R26, R2.reuse ;  /* 0x000000021a1a7220 */ /* 0x080fe20000400000 */
[C---:B------:R-:W-:Y:S02]  /*13b10*/  ISETP.GT.AND P5, PT, R0.reuse, 0x1, P0 ;  /* 0x000000010000780c */ /* 0x040fe400007a4270 */
[----:B------:R-:W-:Y:S02]  /*13b20*/  IADD3.X R11, R5, UR4, RZ, P3, !PT ;  /* 0x00000004050b7c10 */ /* 0x000fe40009ffe4ff */
[----:B------:R-:W-:Y:S01]  /*13b30*/  ISETP.GT.AND P3, PT, R0, 0x9, P1 ;  /* 0x000000090000780c */ /* 0x000fe20000f64270 */
[-C--:B------:R-:W-:Y:S01]  /*13b40*/  FMUL R27, R27, R2.reuse ;  /* 0x000000021b1b7220 */ /* 0x080fe20000400000 */
[----:B------:R-:W-:Y:S01]  /*13b50*/  FMUL R29, R29, R2 ;  /* 0x000000021d1d7220 */ /* 0x000fe20000400000 */
[----:B------:R-:W-:-:S02]  /*13b60*/  F2FP.F16.F32.PACK_AB R24, RZ, R24 ;  /* 0x00000018ff18723e */ /* 0x000fc400000000ff */
[----:B------:R-:W-:Y:S02]  /*13b70*/  F2FP.F16.F32.PACK_AB R26, RZ, R26 ;  /* 0x0000001aff1a723e */ /* 0x000fe400000000ff */
[----:B------:R-:W-:Y:S01]  /*13b80*/  F2FP.F16.F32.PACK_AB R27, RZ, R27 ;  /* 0x0000001bff1b723e */ /* 0x000fe200000000ff */
[----:B------:R-:W-:Y:S01]  /*13b90*/  @P4 STG.E.U16 desc[UR36][R4.64], R24 ;  /* 0x0000001804004986 */ /* 0x000fe2000c101524 */
[----:B------:R-:W-:Y:S02]  /*13ba0*/  F2FP.F16.F32.PACK_AB R29, RZ, R29 ;  /* 0x0000001dff1d723e */ /* 0x000fe400000000ff */
[C---:B------:R-:W-:Y:S01]  /*13bb0*/  ISETP.GT.AND P4, PT, R0.reuse, 0x8, P1 ;  /* 0x000000080000780c */ /* 0x040fe20000f84270 */
[----:B------:R-:W-:Y:S01]  /*13bc0*/  @P2 STG.E.U16 desc[UR36][R10.64], R26 ;  /* 0x0000001a0a002986 */ /* 0x000fe2000c101524 */
[----:B------:R-:W-:Y:S01]  /*13bd0*/  ISETP.GT.AND P2, PT, R0, 0x8, P0 ;  /* 0x000000080000780c */ /* 0x000fe20000744270 */
[-C--:B------:R-:W-:Y:S01]  /*13be0*/  FMUL R28, R28, R2.reuse ;  /* 0x000000021c1c7220 */ /* 0x080fe20000400000 */
[----:B------:R-:W-:Y:S01]  /*13bf0*/  FMUL R30, R30, R2 ;  /* 0x000000021e1e7220 */ /* 0x000fe20000400000 */
[----:B------:R-:W-:Y:S01]  /*13c00*/  @P5 STG.E.U16 desc[UR36][R10.64+0x2], R27 ;  /* 0x0000021b0a005986 */ /* 0x000fe2000c101524 */
[----:B------:R-:W-:-:S03]  /*13c10*/  ISETP.GT.AND P5, PT, R0, 0x9, P0 ;  /* 0x000000090000780c */ /* 0x000fc600007a4270 */
[----:B------:R-:W-:Y:S01]  /*13c20*/  @P3 STG.E.U16 desc[UR36][R4.64+0x12], R29 ;  /* 0x0000121d04003986 */ /* 0x000fe2000c101524 */
[----:B0-----:R-:W-:Y:S02]  /*13c30*/  IADD3 R6, P3, R4, UR5, RZ ;  /* 0x0000000504067c10 */ /* 0x001fe4000ff7e0ff */
[----:B------:R-:W-:Y:S01]  /*13c40*/  F2FP.F16.F32.PACK_AB R28, RZ, R28 ;  /* 0x0000001cff1c723e */ /* 0x000fe200000000ff */
[----:B------:R-:W-:Y:S01]  /*13c50*/  FMUL R31, R31, R2 ;  /* 0x000000021f1f7220 */ /* 0x000fe20000400000 */
[----:B------:R-:W-:Y:S02]  /*13c60*/  F2FP.F16.F32.PACK_AB R30, RZ, R30 ;  /* 0x0000001eff1e723e */ /* 0x000fe400000000ff */
[----:B------:R-:W-:Y:S01]  /*13c70*/  IADD3.X R7, R5, UR4, RZ, P3, !PT ;  /* 0x0000000405077c10 */ /* 0x000fe20009ffe4ff */
[----:B------:R-:W-:Y:S01]  /*13c80*/  @P4 STG.E.U16 desc[UR36][R4.64+0x10], R28 ;  /* 0x0000101c04004986 */ /* 0x000fe2000c101524 */
[----:B------:R-:W-:-:S03]  /*13c90*/  F2FP.F16.F32.PACK_AB R31, RZ, R31 ;  /* 0x0000001fff1f723e */ /* 0x000fc600000000ff */
[----:B------:R0:W-:Y:S01]  /*13ca0*/  @P2 STG.E.U16 desc[UR36][R6.64+0x10], R30 ;  /* 0x0000101e06002986 */ /* 0x0001e2000c101524 */
[C---:B------:R-:W-:Y:S02]  /*13cb0*/  ISETP.GT.AND P2, PT, R0.reuse, 0x10, P0 ;  /* 0x000000100000780c */ /* 0x040fe40000744270 */
[C---:B------:R-:W-:Y:S01]  /*13cc0*/  ISETP.GT.AND P4, PT, R0.reuse, 0x10, P1 ;  /* 0x000000100000780c */ /* 0x040fe20000f84270 */
[----:B------:R-:W-:Y:S01]  /*13cd0*/  @P5 STG.E.U16 desc[UR36][R8.64+0x12], R31 ;  /* 0x0000121f08005986 */ /* 0x000fe2000c101524 */
[----:B------:R-:W-:Y:S01]  /*13ce0*/  ISETP.GT.AND P3, PT, R0, 0x11, P1 ;  /* 0x000000110000780c */ /* 0x000fe20000f64270 */
[-C--:B------:R-:W-:Y:S01]  /*13cf0*/  FMUL R32, R32, R2.reuse ;  /* 0x0000000220207220 */ /* 0x080fe20000400000 */
[----:B------:R-:W-:Y:S01]  /*13d00*/  ISETP.GT.AND P5, PT, R0, 0x11, P0 ;  /* 0x000000110000780c */ /* 0x000fe200007a4270 */
[-C--:B------:R-:W-:Y:S01]  /*13d10*/  FMUL R33, R33, R2.reuse ;  /* 0x0000000221217220 */ /* 0x080fe20000400000 */
[----:B------:R-:W-:Y:S02]  /*13d20*/  FMUL R34, R34, R2 ;  /* 0x0000000222227220 */ /* 0x000fe40000400000 */
[----:B------:R-:W-:-:S02]  /*13d30*/  F2FP.F16.F32.PACK_AB R32, RZ, R32 ;  /* 0x00000020ff20723e */ /* 0x000fc400000000ff */
[----:B------:R-:W-:Y:S01]  /*13d40*/  F2FP.F16.F32.PACK_AB R33, RZ, R33 ;  /* 0x00000021ff21723e */ /* 0x000fe200000000ff */
[----:B0-----:R-:W-:Y:S01]  /*13d50*/  @P2 IMAD.MOV.U32 R6, RZ, RZ, R8 ;  /* 0x000000ffff062224 */ /* 0x001fe200078e0008 */
[----:B------:R-:W-:Y:S01]  /*13d60*/  F2FP.F16.F32.PACK_AB R34, RZ, R34 ;  /* 0x00000022ff22723e */ /* 0x000fe200000000ff */
[----:B------:R-:W-:Y:S02]  /*13d70*/  @P2 IMAD.MOV.U32 R7, RZ, RZ, R9 ;  /* 0x000000ffff072224 */ /* 0x000fe400078e0009 */
[----:B------:R-:W-:Y:S01]  /*13d80*/  FMUL R35, R35, R2 ;  /* 0x0000000223237220 */ /* 0x000fe20000400000 */
[----:B------:R-:W-:Y:S04]  /*13d90*/  @P4 STG.E.U16 desc[UR36][R4.64+0x20], R32 ;  /* 0x0000202004004986 */ /* 0x000fe8000c101524 */
[----:B------:R-:W-:Y:S01]  /*13da0*/  @P3 STG.E.U16 desc[UR36][R4.64+0x22], R33 ;  /* 0x0000222104003986 */ /* 0x000fe2000c101524 */
[----:B------:R-:W-:-:S03]  /*13db0*/  F2FP.F16.F32.PACK_AB R35, RZ, R35 ;  /* 0x00000023ff23723e */ /* 0x000fc600000000ff */
[----:B------:R0:W-:Y:S01]  /*13dc0*/  @P2 STG.E.U16 desc[UR36][R6.64+0x20], R34 ;  /* 0x0000202206002986 */ /* 0x0001e2000c101524 */
[C---:B------:R-:W-:Y:S02]  /*13dd0*/  ISETP.GT.AND P2, PT, R0.reuse, 0x18, P0 ;  /* 0x000000180000780c */ /* 0x040fe40000744270 */
[C---:B------:R-:W-:Y:S02]  /*13de0*/  ISETP.GT.AND P4, PT, R0.reuse, 0x18, P1 ;  /* 0x000000180000780c */ /* 0x040fe40000f84270 */
[----:B------:R-:W-:Y:S01]  /*13df0*/  ISETP.GT.AND P3, PT, R0, 0x19, P1 ;  /* 0x000000190000780c */ /* 0x000fe20000f64270 */
[----:B0-----:R-:W-:Y:S01]  /*13e00*/  @P5 IMAD.MOV.U32 R6, RZ, RZ, R8 ;  /* 0x000000ffff065224 */ /* 0x001fe200078e0008 */
[----:B------:R-:W-:Y:S01]  /*13e10*/  @P5 MOV R7, R9 ;  /* 0x0000000900075202 */ /* 0x000fe20000000f00 */
[-C--:B------:R-:W-:Y:S01]  /*13e20*/  FMUL R36, R36, R2.reuse ;  /* 0x0000000224247220 */ /* 0x080fe20000400000 */
[----:B------:R-:W-:-:S03]  /*13e30*/  FMUL R37, R37, R2 ;  /* 0x0000000225257220 */ /* 0x000fc60000400000 */
[----:B------:R0:W-:Y:S01]  /*13e40*/  @P5 STG.E.U16 desc[UR36][R6.64+0x22], R35 ;  /* 0x0000222306005986 */ /* 0x0001e2000c101524 */
[----:B------:R-:W-:Y:S01]  /*13e50*/  ISETP.GT.AND P5, PT, R0, 0x19, P0 ;  /* 0x000000190000780c */ /* 0x000fe200007a4270 */
[----:B------:R-:W-:Y:S01]  /*13e60*/  FMUL R38, R38, R2 ;  /* 0x0000000226267220 */ /* 0x000fe20000400000 */
[----:B------:R-:W-:Y:S02]  /*13e70*/  F2FP.F16.F32.PACK_AB R36, RZ, R36 ;  /* 0x00000024ff24723e */ /* 0x000fe400000000ff */
[----:B------:R-:W-:Y:S01]  /*13e80*/  F2FP.F16.F32.PACK_AB R37, RZ, R37 ;  /* 0x00000025ff25723e */ /* 0x000fe200000000ff */
[----:B------:R-:W-:Y:S01]  /*13e90*/  FMUL R39, R39, R2 ;  /* 0x0000000227277220 */ /* 0x000fe20000400000 */
[----:B------:R-:W-:Y:S01]  /*13ea0*/  F2FP.F16.F32.PACK_AB R38, RZ, R38 ;  /* 0x00000026ff26723e */ /* 0x000fe200000000ff */
[----:B------:R-:W-:Y:S01]  /*13eb0*/  @P4 STG.E.U16 desc[UR36][R4.64+0x30], R36 ;  /* 0x0000302404004986 */ /* 0x000fe2000c101524 */
[----:B0-----:R-:W-:Y:S02]  /*13ec0*/  @P2 IMAD.MOV.U32 R6, RZ, RZ, R8 ;  /* 0x000000ffff062224 */ /* 0x001fe400078e0008 */
[----:B------:R-:W-:Y:S01]  /*13ed0*/  @P2 IMAD.MOV.U32 R7, RZ, RZ, R9 ;  /* 0x000000ffff072224 */ /* 0x000fe200078e0009 */
[----:B------:R-:W-:Y:S01]  /*13ee0*/  @P3 STG.E.U16 desc[UR36][R4.64+0x32], R37 ;  /* 0x0000322504003986 */ /* 0x000fe2000c101524 */
[----:B------:R-:W-:-:S03]  /*13ef0*/  F2FP.F16.F32.PACK_AB R39, RZ, R39 ;  /* 0x00000027ff27723e */ /* 0x000fc600000000ff */
[----:B------:R0:W-:Y:S01]  /*13f00*/  @P2 STG.E.U16 desc[UR36][R6.64+0x30], R38 ;  /* 0x0000302606002986 */ /* 0x0001e2000c101524 */
[C---:B------:R-:W-:Y:S02]  /*13f10*/  ISETP.GT.AND P2, PT, R0.reuse, 0x20, P0 ;  /* 0x000000200000780c */ /* 0x040fe40000744270 */
[C---:B------:R-:W-:Y:S02]  /*13f20*/  ISETP.GT.AND P4, PT, R0.reuse, 0x20, P1 ;  /* 0x000000200000780c */ /* 0x040fe40000f84270 */
[----:B------:R-:W-:Y:S01]  /*13f30*/  ISETP.GT.AND P3, PT, R0, 0x21, P1 ;  /* 0x000000210000780c */ /* 0x000fe20000f64270 */
[----:B0-----:R-:W-:Y:S02]  /*13f40*/  @P5 IMAD.MOV.U32 R6, RZ, RZ, R8 ;  /* 0x000000ffff065224 */ /* 0x001fe400078e0008 */
[----:B------:R-:W-:Y:S02]  /*13f50*/  @P5 IMAD.MOV.U32 R7, RZ, RZ, R9 ;  /* 0x000000ffff075224 */ /* 0x000fe400078e0009 */
[-C--:B------:R-:W-:Y:S01]  /*13f60*/  FMUL R40, R40, R2.reuse ;  /* 0x0000000228287220 */ /* 0x080fe20000400000 */
[----:B------:R-:W-:-:S02]  /*13f70*/  FMUL R41, R41, R2 ;  /* 0x0000000229297220 */ /* 0x000fc40000400000 */
        /* <DEDUP_REMOVED lines=8> */
[----:B0-----:R-:W-:Y:S01]  /*14000*/  @P2 MOV R6, R8 ;  /* 0x0000000800062202 */ /* 0x001fe20000000f00 */
[----:B------:R-:W-:-:S02]  /*14010*/  @P2 IMAD.MOV.U32 R7, RZ, RZ, R9 ;  /* 0x000000ffff072224 */ /* 0x000fc400078e0009 */
        /* <DEDUP_REMOVED lines=18> */
[----:B0-----:R-:W-:Y:S01]  /*14140*/  @P2 IMAD.MOV.U32 R6, RZ, RZ, R8 ;  /* 0x000000ffff062224 */ /* 0x001fe200078e0008 */
[----:B------:R-:W-:-:S02]  /*14150*/  @P2 MOV R7, R9 ;  /* 0x0000000900072202 */ /* 0x000fc40000000f00 */
        /* <DEDUP_REMOVED lines=25> */
[----:B------:R-:W-:Y:S02]  /*142f0*/  ISETP.GT.AND P3, PT, R0, 0x39, P1 ;  /* 0x000000390000780c */ /* 0x000fe40000f64270 */
[----:B0-----:R-:W-:Y:S01]  /*14300*/  @P5 MOV R6, R8 ;  /* 0x0000000800065202 */ /* 0x001fe20000000f00 */
        /* <DEDUP_REMOVED lines=419> */
[-C--:B------:R-:W-:Y:S01]  /*15d40*/  FMUL R136, R136, R2.reuse ;  /* 0x0000000288887220 */ /* 0x080fe20000400000 */
[----:B0-----:R-:W-:Y:S01]  /*15d50*/  @P5 IMAD.MOV.U32 R6, RZ, RZ, R8 ;  /* 0x000000ffff065224 */ /* 0x001fe200078e0008 */
[----:B------:R-:W-:Y:S01]  /*15d60*/  @P5 MOV R7, R9 ;  /* 0x0000000900075202 */ /* 0x000fe20000000f00 */
[-C--:B------:R-:W-:Y:S01]  /*15d70*/  FMUL R137, R137, R2.reuse ;  /* 0x0000000289897220 */ /* 0x080fe20000400000 */
[----:B------:R-:W-:-:S03]  /*15d80*/  FMUL R138, R138, R2 ;  /* 0x000000028a8a7220 */ /* 0x000fc60000400000 */
[----:B------:R0:W-:Y:S01]  /*15d90*/  @P5 STG.E.U16 desc[UR36][R6.64+0x1b2], R135 ;  /* 0x0001b28706005986 */ /* 0x0001e2000c101524 */
[C---:B------:R-:W-:Y:S02]  /*15da0*/  ISETP.GT.AND P5, PT, R0.reuse, 0xe1, P0 ;  /* 0x000000e10000780c */ /* 0x040fe400007a4270 */
        /* <DEDUP_REMOVED lines=8> */
[----:B------:R-:W-:Y:S01]  /*15e30*/  ISETP.GT.AND P4, PT, R0, 0xe8, P1 ;  /* 0x000000e80000780c */ /* 0x000fe20000f84270 */
[----:B------:R-:W-:Y:S01]  /*15e40*/  FMUL R140, R140, R2 ;  /* 0x000000028c8c7220 */ /* 0x000fe20000400000 */
[----:B------:R-:W-:Y:S01]  /*15e50*/  F2FP.F16.F32.PACK_AB R139, RZ, R139 ;  /* 0x0000008bff8b723e */ /* 0x000fe200000000ff */
[----:B------:R0:W-:Y:S01]  /*15e60*/  @P2 STG.E.U16 desc[UR36][R6.64+0x1c0], R138 ;  /* 0x0001c08a06002986 */ /* 0x0001e2000c101524 */
[----:B------:R-:W-:-:S02]  /*15e70*/  ISETP.GT.AND P2, PT, R0, 0xe8, P0 ;  /* 0x000000e80000780c */ /* 0x000fc40000744270 */
[----:B------:R-:W-:Y:S01]  /*15e80*/  ISETP.GT.AND P3, PT, R0, 0xe9, P1 ;  /* 0x000000e90000780c */ /* 0x000fe20000f64270 */
[----:B------:R-:W-:Y:S01]  /*15e90*/  FMUL R141, R141, R2 ;  /* 0x000000028d8d7220 */ /* 0x000fe20000400000 */
[----:B------:R-:W-:Y:S01]  /*15ea0*/  F2FP.F16.F32.PACK_AB R140, RZ, R140 ;  /* 0x0000008cff8c723e */ /* 0x000fe200000000ff */
[----:B0-----:R-:W-:Y:S02]  /*15eb0*/  @P5 IMAD.MOV.U32 R6, RZ, RZ, R8 ;  /* 0x000000ffff065224 */ /* 0x001fe400078e0008 */
[----:B------:R-:W-:Y:S02]  /*15ec0*/  @P5 IMAD.MOV.U32 R7, RZ, RZ, R9 ;  /* 0x000000ffff075224 */ /* 0x000fe400078e0009 */
[----:B------:R-:W-:-:S03]  /*15ed0*/  FMUL R142, R142, R2 ;  /* 0x000000028e8e7220 */ /* 0x000fc60000400000 */
[----:B------:R0:W-:Y:S01]  /*15ee0*/  @P5 STG.E.U16 desc[UR36][R6.64+0x1c2], R139 ;  /* 0x0001c28b06005986 */ /* 0x0001e2000c101524 */
[C---:B------:R-:W-:Y:S02]  /*15ef0*/  ISETP.GT.AND P5, PT, R0.reuse, 0xe9, P0 ;  /* 0x000000e90000780c */ /* 0x040fe400007a4270 */
[----:B------:R-:W-:Y:S01]  /*15f00*/  F2FP.F16.F32.PACK_AB R141, RZ, R141 ;  /* 0x0000008dff8d723e */ /* 0x000fe200000000ff */
[----:B------:R-:W-:Y:S01]  /*15f10*/  @P4 STG.E.U16 desc[UR36][R4.64+0x1d0], R140 ;  /* 0x0001d08c04004986 */ /* 0x000fe2000c101524 */
[----:B------:R-:W-:Y:S01]  /*15f20*/  ISETP.GT.AND P4, PT, R0, 0xf0, P1 ;  /* 0x000000f00000780c */ /* 0x000fe20000f84270 */
[----:B------:R-:W-:Y:S01]  /*15f30*/  FMUL R143, R143, R2 ;  /* 0x000000028f8f7220 */ /* 0x000fe20000400000 */
[----:B------:R-:W-:Y:S01]  /*15f40*/  F2FP.F16.F32.PACK_AB R142, RZ, R142 ;  /* 0x0000008eff8e723e */ /* 0x000fe200000000ff */
[----:B------:R-:W-:Y:S01]  /*15f50*/  FMUL R144, R144, R2 ;  /* 0x0000000290907220 */ /* 0x000fe20000400000 */
[----:B------:R-:W-:Y:S01]  /*15f60*/  @P3 STG.E.U16 desc[UR36][R4.64+0x1d2], R141 ;  /* 0x0001d28d04003986 */ /* 0x000fe2000c101524 */
[----:B0-----:R-:W-:Y:S01]  /*15f70*/  @P2 MOV R6, R8 ;  /* 0x0000000800062202 */ /* 0x001fe20000000f00 */
[----:B------:R-:W-:Y:S01]  /*15f80*/  @P2 IMAD.MOV.U32 R7, RZ, RZ, R9 ;  /* 0x000000ffff072224 */ /* 0x000fe200078e0009 */
[----:B------:R-:W-:Y:S01]  /*15f90*/  ISETP.GT.AND P3, PT, R0, 0xf1, P1 ;  /* 0x000000f10000780c */ /* 0x000fe20000f64270 */
[----:B------:R-:W-:Y:S01]  /*15fa0*/  FMUL R145, R145, R2 ;  /* 0x0000000291917220 */ /* 0x000fe20000400000 */
[----:B------:R-:W-:-:S02]  /*15fb0*/  F2FP.F16.F32.PACK_AB R143, RZ, R143 ;  /* 0x0000008fff8f723e */ /* 0x000fc400000000ff */
[----:B------:R0:W-:Y:S01]  /*15fc0*/  @P2 STG.E.U16 desc[UR36][R6.64+0x1d0], R142 ;  /* 0x0001d08e06002986 */ /* 0x0001e2000c101524 */
[----:B------:R-:W-:Y:S02]  /*15fd0*/  F2FP.F16.F32.PACK_AB R144, RZ, R144 ;  /* 0x00000090ff90723e */ /* 0x000fe400000000ff */
[----:B------:R-:W-:Y:S02]  /*15fe0*/  ISETP.GT.AND P2, PT, R0, 0xf0, P0 ;  /* 0x000000f00000780c */ /* 0x000fe40000744270 */
[----:B------:R-:W-:Y:S01]  /*15ff0*/  F2FP.F16.F32.PACK_AB R145, RZ, R145 ;  /* 0x00000091ff91723e */ /* 0x000fe200000000ff */
[----:B0-----:R-:W-:Y:S02]  /*16000*/  @P5 IMAD.MOV.U32 R6, RZ, RZ, R8 ;  /* 0x000000ffff065224 */ /* 0x001fe400078e0008 */
[----:B------:R-:W-:Y:S02]  /*16010*/  @P5 IMAD.MOV.U32 R7, RZ, RZ, R9 ;  /* 0x000000ffff075224 */ /* 0x000fe400078e0009 */
[----:B------:R-:W-:-:S03]  /*16020*/  FMUL R146, R146, R2 ;  /* 0x0000000292927220 */ /* 0x000fc60000400000 */
[----:B------:R0:W-:Y:S04]  /*16030*/  @P5 STG.E.U16 desc[UR36][R6.64+0x1d2], R143 ;  /* 0x0001d28f06005986 */ /* 0x0001e8000c101524 */
[----:B------:R-:W-:Y:S01]  /*16040*/  @P4 STG.E.U16 desc[UR36][R4.64+0x1e0], R144 ;  /* 0x0001e09004004986 */ /* 0x000fe2000c101524 */
[----:B------:R-:W-:-:S03]  /*16050*/  ISETP.GT.AND P4, PT, R0, 0xf1, P0 ;  /* 0x000000f10000780c */ /* 0x000fc60000784270 */
[----:B------:R-:W-:Y:S01]  /*16060*/  @P3 STG.E.U16 desc[UR36][R4.64+0x1e2], R145 ;  /* 0x0001e29104003986 */ /* 0x000fe2000c101524 */
[C---:B------:R-:W-:Y:S02]  /*16070*/  ISETP.GT.AND P3, PT, R0.reuse, 0xf8, P1 ;  /* 0x000000f80000780c */ /* 0x040fe40000f64270 */
[C---:B------:R-:W-:Y:S01]  /*16080*/  ISETP.GT.AND P1, PT, R0.reuse, 0xf9, P1 ;  /* 0x000000f90000780c */ /* 0x040fe20000f24270 */
[----:B0-----:R-:W-:Y:S01]  /*16090*/  @P2 IMAD.MOV.U32 R6, RZ, RZ, R8 ;  /* 0x000000ffff062224 */ /* 0x001fe200078e0008 */
[----:B------:R-:W-:Y:S01]  /*160a0*/  F2FP.F16.F32.PACK_AB R146, RZ, R146 ;  /* 0x00000092ff92723e */ /* 0x000fe200000000ff */
[-C--:B------:R-:W-:Y:S01]  /*160b0*/  FMUL R147, R147, R2.reuse ;  /* 0x0000000293937220 */ /* 0x080fe20000400000 */
[----:B------:R-:W-:Y:S02]  /*160c0*/  ISETP.GT.AND P5, PT, R0, 0xf8, P0 ;  /* 0x000000f80000780c */ /* 0x000fe400007a4270 */
[----:B------:R-:W-:Y:S01]  /*160d0*/  @P2 MOV R7, R9 ;  /* 0x0000000900072202 */ /* 0x000fe20000000f00 */
[-C--:B------:R-:W-:Y:S01]  /*160e0*/  FMUL R148, R148, R2.reuse ;  /* 0x0000000294947220 */ /* 0x080fe20000400000 */
[----:B------:R-:W-:Y:S01]  /*160f0*/  FMUL R149, R149, R2 ;  /* 0x0000000295957220 */ /* 0x000fe20000400000 */
[----:B------:R-:W-:-:S02]  /*16100*/  ISETP.GT.AND P0, PT, R0, 0xf9, P0 ;  /* 0x000000f90000780c */ /* 0x000fc40000704270 */
[----:B------:R0:W-:Y:S01]  /*16110*/  @P2 STG.E.U16 desc[UR36][R6.64+0x1e0], R146 ;  /* 0x0001e09206002986 */ /* 0x0001e2000c101524 */
[----:B------:R-:W-:Y:S01]  /*16120*/  F2FP.F16.F32.PACK_AB R147, RZ, R147 ;  /* 0x00000093ff93723e */ /* 0x000fe200000000ff */
[----:B------:R-:W-:Y:S01]  /*16130*/  FMUL R150, R150, R2 ;  /* 0x0000000296967220 */ /* 0x000fe20000400000 */
[----:B------:R-:W-:Y:S02]  /*16140*/  F2FP.F16.F32.PACK_AB R148, RZ, R148 ;  /* 0x00000094ff94723e */ /* 0x000fe400000000ff */
[----:B------:R-:W-:Y:S01]  /*16150*/  F2FP.F16.F32.PACK_AB R149, RZ, R149 ;  /* 0x00000095ff95723e */ /* 0x000fe200000000ff */
[----:B------:R-:W-:Y:S01]  /*16160*/  FMUL R151, R151, R2 ;  /* 0x0000000297977220 */ /* 0x000fe20000400000 */
[----:B0-----:R-:W-:Y:S02]  /*16170*/  @P4 IMAD.MOV.U32 R6, RZ, RZ, R8 ;  /* 0x000000ffff064224 */ /* 0x001fe400078e0008 */
[----:B------:R-:W-:Y:S01]  /*16180*/  @P4 IMAD.MOV.U32 R7, RZ, RZ, R9 ;  /* 0x000000ffff074224 */ /* 0x000fe200078e0009 */
[----:B------:R-:W-:-:S04]  /*16190*/  F2FP.F16.F32.PACK_AB R150, RZ, R150 ;  /* 0x00000096ff96723e */ /* 0x000fc800000000ff */
[----:B------:R-:W-:Y:S01]  /*161a0*/  @P4 STG.E.U16 desc[UR36][R6.64+0x1e2], R147 ;  /* 0x0001e29306004986 */ /* 0x000fe2000c101524 */
[----:B------:R-:W-:-:S03]  /*161b0*/  F2FP.F16.F32.PACK_AB R151, RZ, R151 ;  /* 0x00000097ff97723e */ /* 0x000fc600000000ff */
[----:B------:R-:W-:Y:S04]  /*161c0*/  @P3 STG.E.U16 desc[UR36][R4.64+0x1f0], R148 ;  /* 0x0001f09404003986 */ /* 0x000fe8000c101524 */
[----:B------:R0:W-:Y:S02]  /*161d0*/  @P1 STG.E.U16 desc[UR36][R4.64+0x1f2], R149 ;  /* 0x0001f29504001986 */ /* 0x0001e4000c101524 */
[----:B0-----:R-:W-:Y:S02]  /*161e0*/  @P5 IMAD.MOV.U32 R4, RZ, RZ, R8 ;  /* 0x000000ffff045224 */ /* 0x001fe400078e0008 */
[----:B------:R-:W-:-:S05]  /*161f0*/  @P5 IMAD.MOV.U32 R5, RZ, RZ, R9 ;  /* 0x000000ffff055224 */ /* 0x000fca00078e0009 */
[----:B------:R0:W-:Y:S04]  /*16200*/  @P5 STG.E.U16 desc[UR36][R4.64+0x1f0], R150 ;  /* 0x0001f09604005986 */ /* 0x0001e8000c101524 */
[----:B------:R0:W-:Y:S02]  /*16210*/  @P0 STG.E.U16 desc[UR36][R8.64+0x1f2], R151 ;  /* 0x0001f29708000986 */ /* 0x0001e4000c101524 */
.L_x_542:
[----:B------:R-:W-:Y:S05]  /*16220*/  BSYNC B0 ;  /* 0x0000000000007941 */ /* 0x000fea0003800000 */
.L_x_34:
[----:B0-----:R-:W2:Y:S04]  /*16230*/  LDL.LU R5, [R1+0x200] ;  /* 0x0002000001057983 */ /* 0x001ea80000300800 */
[----:B------:R-:W2:Y:S01]  /*16240*/  LDL.LU R4, [R1+0x204] ;  /* 0x0002040001047983 */ /* 0x000ea20000300800 */
[----:B------:R-:W-:Y:S01]  /*16250*/  ULDC UR4, c[0x0][0xc] ;  /* 0x0000030000047ab9 */ /* 0x000fe20000000800 */
[----:B------:R-:W-:Y:S01]  /*16260*/  ULDC UR5, c[0x0][0x10] ;  /* 0x0000040000057ab9 */ /* 0x000fe20000000800 */
[----:B-----5:R-:W2:Y:S01]  /*16270*/  LDC R3, c[0x0][0x14] ;  /* 0x00000500ff037b82 */ /* 0x020ea20000000800 */
[----:B------:R-:W-:Y:S01]  /*16280*/  UIMAD.WIDE.U32 UR4, UR4, UR5, URZ ;  /* 0x00000005040472a5 */ /* 0x000fe2000f8e003f */
[----:B----4-:R-:W-:Y:S01]  /*16290*/  PRMT R0, RZ, 0x7610, R0 ;  /* 0x00007610ff007816 */ /* 0x010fe20000000000 */
[----:B------:R-:W-:Y:S01]  /*162a0*/  UMOV UR42, 0xffffffff ;  /* 0xffffffff002a7882 */ /* 0x000fe20000000000 */
[----:B------:R-:W-:-:S03]  /*162b0*/  UMOV UR43, 0xffffffff ;  /* 0xffffffff002b7882 */ /* 0x000fc60000000000 */
[----:B--2---:R-:W-:-:S04]  /*162c0*/  IMAD.WIDE.U32 R4, R3, UR4, R4 ;  /* 0x0000000403047c25 */ /* 0x004fc8000f8e0004 */
[----:B------:R-:W-:Y:S01]  /*162d0*/  IMAD R3, R3, UR5, RZ ;  /* 0x0000000503037c24 */ /* 0x000fe2000f8e02ff */
[----:B------:R-:W-:Y:S01]  /*162e0*/  ULDC.64 UR4, c[0x0][0x650] ;  /* 0x0001940000047ab9 */ /* 0x000fe20000000a00 */
[----:B------:R-:W-:Y:S01]  /*162f0*/  IMAD.MOV.U32 R7, RZ, RZ, R4 ;  /* 0x000000ffff077224 */ /* 0x000fe200078e0004 */
[----:B------:R-:W-:Y:S02]  /*16300*/  ISETP.GE.U32.AND P0, PT, R4, UR4, PT ;  /* 0x0000000404007c0c */ /* 0x000fe4000bf06070 */
[----:B------:R-:W-:-:S04]  /*16310*/  IADD3 R6, R5, R3, RZ ;  /* 0x0000000305067210 */ /* 0x000fc80007ffe0ff */
[----:B------:R-:W-:Y:S01]  /*16320*/  ISETP.GE.U32.AND.EX P0, PT, R6, UR5, PT, P0 ;  /* 0x0000000506007c0c */ /* 0x000fe2000bf06100 */
[----:B------:R0:W-:Y:S04]  /*16330*/  STL [R1+0x200], R6 ;  /* 0x0002000601007387 */ /* 0x0001e80000100800 */
[----:B------:R0:W-:Y:S08]  /*16340*/  STL [R1+0x204], R7 ;  /* 0x0002040701007387 */ /* 0x0001f00000100800 */
[----:B------:R-:W-:Y:S05]  /*16350*/  @P0 BRA `(.L_x_543) ;  /* 0x0000000400880947 */ /* 0x000fea0003800000 */
[----:B------:R-:W2:Y:S01]  /*16360*/  S2UR UR6, SR_CTAID.X ;  /* 0x00000000000679c3 */ /* 0x000ea20000002500 */
[----:B------:R-:W-:Y:S01]  /*16370*/  ULDC.64 UR12, c[0x0][0x628] ;  /* 0x00018a00000c7ab9 */ /* 0x000fe20000000a00 */
[----:B------:R-:W-:Y:S01]  /*16380*/  ULDC UR4, c[0x0][0x150] ;  /* 0x0000540000047ab9 */ /* 0x000fe20000000800 */
[----:B------:R-:W-:Y:S01]  /*16390*/  ISETP.NE.U32.AND P0, PT, RZ, UR12, PT ;  /* 0x0000000cff007c0c */ /* 0x000fe2000bf05070 */
[----:B------:R-:W-:Y:S01]  /*163a0*/  ULDC UR15, c[0x0][0x630] ;  /* 0x00018c00000f7ab9 */ /* 0x000fe20000000800 */
[C---:B------:R-:W-:Y:S01]  /*163b0*/  R2UR UR16, R7.reuse ;  /* 0x00000000071072ca */ /* 0x040fe200000e0000 */
[----:B------:R-:W-:Y:S01]  /*163c0*/  ULDC UR19, c[0x0][0x154] ;  /* 0x0000550000137ab9 */ /* 0x000fe20000000800 */
[----:B------:R-:W-:Y:S01]  /*163d0*/  ISETP.NE.AND.EX P0, PT, RZ, UR13, PT, P0 ;  /* 0x0000000dff007c0c */ /* 0x000fe2000bf05300 */
[----:B------:R-:W4:Y:S01]  /*163e0*/  S2UR UR18, SR_CTAID.Y ;  /* 0x00000000001279c3 */ /* 0x000f220000002600 */
[----:B------:R-:W-:Y:S02]  /*163f0*/  R2UR UR17, R6 ;  /* 0x00000000061172ca */ /* 0x000fe400000e0000 */
[----:B------:R-:W-:-:S02]  /*16400*/  R2UR UR10, R7 ;  /* 0x00000000070a72ca */ /* 0x000fc400000e0000 */
[----:B------:R-:W-:Y:S02]  /*16410*/  R2UR UR11, R6 ;  /* 0x00000000060b72ca */ /* 0x000fe400000e0000 */
[----:B--2---:R-:W-:-:S05]  /*16420*/  I2FP.F32.U32 R0, UR6 ;  /* 0x0000000600007c45 */ /* 0x004fca0008201000 */
[----:B------:R-:W-:-:S04]  /*16430*/  FMUL R0, R0, UR4 ;  /* 0x0000000400007c20 */ /* 0x000fc80008400000 */
[----:B------:R2:W0:Y:S01]  /*16440*/  F2I.U32.TRUNC.NTZ R3, R0 ;  /* 0x0000000000037305 */ /* 0x000422000020f000 */
[----:B----4-:R-:W-:Y:S05]  /*16450*/  @!P0 BRA `(.L_x_544) ;  /* 0x0000000000308947 */ /* 0x010fea0003800000 */
        /* <DEDUP_REMOVED lines=12> */
.L_x_544:
[----:B------:R-:W-:Y:S01]  /*16520*/  USHF.R.U64 UR43, UR10, UR15, UR11 ;  /* 0x0000000f0a2b7299 */ /* 0x000fe2000800120b */
[----:B--2---:R-:W-:Y:S01]  /*16530*/  I2FP.F32.U32 R0, UR18 ;  /* 0x0000001200007c45 */ /* 0x004fe20008201000 */
[----:B------:R-:W-:Y:S02]  /*16540*/  USHF.R.U32.HI UR4, URZ, UR15, UR11 ;  /* 0x0000000f3f047299 */ /* 0x000fe4000801160b */
[----:B------:R-:W-:Y:S02]  /*16550*/  UIADD3 UR10, UP0, URZ, -UR43, URZ ;  /* 0x8000002b3f0a7290 */ /* 0x000fe4000ff1e03f */
[----:B------:R-:W-:Y:S01]  /*16560*/  FMUL R0, R0, UR19 ;  /* 0x0000001300007c20 */ /* 0x000fe20008400000 */
[----:B------:R-:W-:Y:S01]  /*16570*/  ULDC.64 UR12, c[0x0][0x620] ;  /* 0x00018800000c7ab9 */ /* 0x000fe20000000a00 */
[----:B------:R-:W-:Y:S01]  /*16580*/  UIADD3.X UR4, URZ, ~UR4, URZ, UP0, !UPT ;  /* 0x800000043f047290 */ /* 0x000fe200087fe43f */
[----:B------:R-:W-:Y:S01]  /*16590*/  UMOV UR8, UR16 ;  /* 0x0000001000087c82 */ /* 0x000fe20008000000 */
[----:B------:R-:W-:-:S02]  /*165a0*/  UMOV UR9, UR17 ;  /* 0x0000001100097c82 */ /* 0x000fc40008000000 */
[----:B------:R-:W-:Y:S01]  /*165b0*/  UIMAD UR4, UR4, UR12, URZ ;  /* 0x0000000c040472a4 */ /* 0x000fe2000f8e023f */
[----:B------:R-:W2:Y:S01]  /*165c0*/  F2I.U32.TRUNC.NTZ R0, R0 ;  /* 0x0000000000007305 */ /* 0x000ea2000020f000 */
[----:B------:R-:W-:Y:S01]  /*165d0*/  UIMAD.WIDE.U32 UR8, UR10, UR12, UR8 ;  /* 0x0000000c0a0872a5 */ /* 0x000fe2000f8e0008 */
[----:B0-----:R-:W-:Y:S01]  /*165e0*/  R2UR UR12, R3 ;  /* 0x00000000030c72ca */ /* 0x001fe200000e0000 */
[----:B------:R-:W-:Y:S01]  /*165f0*/  UIMAD UR10, UR10, UR13, UR4 ;  /* 0x0000000d0a0a72a4 */ /* 0x000fe2000f8e0204 */
[----:B------:R-:W-:Y:S01]  /*16600*/  ULDC UR11, c[0x0][0x618] ;  /* 0x00018600000b7ab9 */ /* 0x000fe20000000800 */
[----:B------:R-:W-:Y:S02]  /*16610*/  ULDC UR21, c[0x0][0x658] ;  /* 0x0001960000157ab9 */ /* 0x000fe40000000800 */
[----:B------:R-:W-:Y:S01]  /*16620*/  UIADD3 UR9, UR9, UR10, URZ ;  /* 0x0000000a09097290 */ /* 0x000fe2000fffe03f */
[----:B------:R-:W-:Y:S01]  /*16630*/  UMOV UR15, 0xffffffff ;  /* 0xffffffff000f7882 */ /* 0x000fe20000000000 */
[----:B------:R-:W-:Y:S01]  /*16640*/  ULDC.64 UR4, c[0x0][0x640] ;  /* 0x0001900000047ab9 */ /* 0x000fe20000000a00 */
[----:B------:R-:W-:Y:S01]  /*16650*/  USHF.L.U32 UR15, UR15, UR21, URZ ;  /* 0x000000150f0f7299 */ /* 0x000fe2000800063f */
[----:B------:R-:W-:Y:S01]  /*16660*/  ISETP.NE.U32.AND P0, PT, RZ, UR4, PT ;  /* 0x00000004ff007c0c */ /* 0x000fe2000bf05070 */
[----:B------:R-:W-:-:S02]  /*16670*/  USHF.R.U64 UR16, UR8, UR11, UR9 ;  /* 0x0000000b08107299 */ /* 0x000fc40008001209 */
[----:B------:R-:W-:Y:S01]  /*16680*/  USHF.R.U32.HI UR8, URZ, UR11, UR9 ;  /* 0x0000000b3f087299 */ /* 0x000fe20008011609 */
[----:B--2---:R-:W-:Y:S01]  /*16690*/  R2UR UR14, R0 ;  /* 0x00000000000e72ca */ /* 0x004fe200000e0000 */
[----:B------:R-:W-:Y:S01]  /*166a0*/  ULDC UR17, c[0x0][0x608] ;  /* 0x0001820000117ab9 */ /* 0x000fe20000000800 */
[----:B------:R-:W-:Y:S01]  /*166b0*/  ULOP3.LUT UR41, URZ, UR15, URZ, 0x33, !UPT ;  /* 0x0000000f3f297292 */ /* 0x000fe2000f8e333f */
[----:B------:R-:W-:Y:S01]  /*166c0*/  ISETP.NE.AND.EX P0, PT, RZ, UR5, PT, P0 ;  /* 0x00000005ff007c0c */ /* 0x000fe2000bf05300 */
[----:B------:R-:W-:Y:S02]  /*166d0*/  USHF.R.U64 UR15, UR16, UR17, UR8 ;  /* 0x00000011100f7299 */ /* 0x000fe40008001208 */
[----:B------:R-:W-:Y:S02]  /*166e0*/  USHF.R.U32.HI UR8, URZ, UR17, UR8 ;  /* 0x000000113f087299 */ /* 0x000fe40008011608 */
[----:B------:R-:W-:Y:S02]  /*166f0*/  UIADD3 UR12, -UR12, URZ, URZ ;  /* 0x0000003f0c0c7290 */ /* 0x000fe4000fffe13f */
[----:B------:R-:W-:Y:S01]  /*16700*/  USHF.R.U64 UR17, UR15, UR21, UR8 ;  /* 0x000000150f117299 */ /* 0x000fe20008001208 */
[----:B------:R-:W-:Y:S01]  /*16710*/  UMOV UR19, 0x1 ;  /* 0x0000000100137882 */ /* 0x000fe20000000000 */
[----:B------:R-:W-:Y:S01]  /*16720*/  ULDC UR13, c[0x0][0x144] ;  /* 0x00005100000d7ab9 */ /* 0x000fe20000000800 */
[----:B------:R-:W-:Y:S01]  /*16730*/  ULDC UR7, c[0x0][0x600] ;  /* 0x0001800000077ab9 */ /* 0x000fe20000000800 */
[----:B------:R-:W-:-:S02]  /*16740*/  USHF.L.U32 UR24, UR19, UR21, URZ ;  /* 0x0000001513187299 */ /* 0x000fc4000800063f */
[----:B------:R-:W-:Y:S02]  /*16750*/  USHF.R.U32.HI UR8, URZ, UR21, UR8 ;  /* 0x000000153f087299 */ /* 0x000fe40008011608 */
[----:B------:R-:W-:Y:S02]  /*16760*/  UIMAD UR21, UR13, UR12, UR6 ;  /* 0x0000000c0d1572a4 */ /* 0x000fe4000f8e0206 */
[----:B------:R-:W-:Y:S02]  /*16770*/  UIADD3 UR20, UR7, -0x1, URZ ;  /* 0xffffffff07147890 */ /* 0x000fe4000fffe03f */
[----:B------:R-:W-:Y:S01]  /*16780*/  UIADD3 UR19, -UR14, URZ, URZ ;  /* 0x0000003f0e137290 */ /* 0x000fe2000fffe13f */
[----:B------:R-:W-:Y:S01]  /*16790*/  ULDC UR25, c[0x0][0x148] ;  /* 0x0000520000197ab9 */ /* 0x000fe20000000800 */
[----:B------:R-:W-:Y:S01]  /*167a0*/  ULDC UR22, c[0x0][0x648] ;  /* 0x0001920000167ab9 */ /* 0x000fe20000000800 */
[----:B------:R-:W-:Y:S01]  /*167b0*/  ULDC UR23, c[0x0][0x638] ;  /* 0x00018e0000177ab9 */ /* 0x000fe20000000800 */
        /* <DEDUP_REMOVED lines=14> */
.L_x_545:
[----:B------:R-:W-:Y:S01]  /*168a0*/  UISETP.NE.AND UP0, UPT, UR45, URZ, UPT ;  /* 0x0000003f2d00728c */ /* 0x000fe2000bf05270 */
[----:B------:R-:W-:Y:S01]  /*168b0*/  IMAD.MOV.U32 R0, RZ, RZ, 0x1 ;  /* 0x00000001ff007424 */ /* 0x000fe200078e00ff */
[----:B------:R-:W-:Y:S02]  /*168c0*/  USHF.R.U64 UR4, UR6, UR22, UR8 ;  /* 0x0000001606047299 */ /* 0x000fe40008001208 */
[----:B------:R-:W-:Y:S02]  /*168d0*/  ULOP3.LUT UR41, UR15, UR41, URZ, 0xc0, !UPT ;  /* 0x000000290f297292 */ /* 0x000fe4000f8ec03f */
[----:B------:R-:W-:Y:S02]  /*168e0*/  UIADD3 UR5, -UR4, URZ, URZ ;  /* 0x0000003f04057290 */ /* 0x000fe4000fffe13f */
[----:B------:R-:W-:Y:S02]  /*168f0*/  UIMAD UR41, UR24, UR4, UR41 ;  /* 0x00000004182972a4 */ /* 0x000fe4000f8e0229 */
[----:B------:R-:W-:-:S02]  /*16900*/  ULOP3.LUT UR16, UR16, UR20, URZ, 0xc0, !UPT ;  /* 0x0000001410107292 */ /* 0x000fc4000f8ec03f */
[----:B------:R-:W-:Y:S02]  /*16910*/  @UP0 UIMAD UR21, UR25, UR19, UR18 ;  /* 0x00000013191502a4 */ /* 0x000fe4000f8e0212 */
[----:B------:R-:W-:-:S03]  /*16920*/  UIMAD UR4, UR5, UR23, UR17 ;  /* 0x00000017050472a4 */ /* 0x000fc6000f8e0211 */
[----:B------:R-:W-:Y:S01]  /*16930*/  ULDC UR5, c[0x0][0x610] ;  /* 0x0001840000057ab9 */ /* 0x000fe20000000800 */
[----:B------:R-:W-:Y:S02]  /*16940*/  UIMAD UR4, UR4, UR7, UR16 ;  /* 0x00000007040472a4 */ /* 0x000fe4000f8e0210 */
[----:B------:R-:W-:-:S04]  /*16950*/  UIMAD UR41, UR41, UR5, UR21 ;  /* 0x00000005292972a4 */ /* 0x000fc8000f8e0215 */
[----:B------:R-:W-:Y:S02]  /*16960*/  USEL UR42, UR4, UR41, !UP0 ;  /* 0x00000029042a7287 */ /* 0x000fe4000c000000 */
[----:B------:R-:W-:-:S12]  /*16970*/  USEL UR41, UR41, UR4, !UP0 ;  /* 0x0000000429297287 */ /* 0x000fd8000c000000 */
.L_x_543:
[----:B------:R-:W-:-:S13]  /*16980*/  LOP3.LUT P0, RZ, R0, 0xff, RZ, 0xc0, !PT ;  /* 0x000000ff00ff7812 */ /* 0x000fda000780c0ff */
[----:B------:R-:W-:Y:S05]  /*16990*/  @P0 BRA `(.L_x_546) ;  /* 0xfffffea800800947 */ /* 0x000fea000383ffff */
[----:B------:R-:W-:Y:S05]  /*169a0*/  EXIT ;  /* 0x000000000000794d */ /* 0x000fea0003800000 */
.L_x_7:
[----:B------:R-:W2:Y:S01]  /*169b0*/  LDL R5, [R1+0x204] ;  /* 0x0002040001057983 */ /* 0x000ea20000100800 */
[----:B------:R-:W-:-:S03]  /*169c0*/  ULDC.64 UR4, c[0x0][0x650] ;  /* 0x0001940000047ab9 */ /* 0x000fc60000000a00 */
[----:B------:R-:W3:Y:S01]  /*169d0*/  LDL R4, [R1+0x200] ;  /* 0x0002000001047983 */ /* 0x000ee20000100800 */
[----:B------:R-:W-:Y:S01]  /*169e0*/  PRMT R0, RZ, 0x7610, R0 ;  /* 0x00007610ff007816 */ /* 0x000fe20000000000 */
[----:B------:R-:W-:Y:S01]  /*169f0*/  IMAD.MOV.U32 R3, RZ, RZ, -0x1 ;  /* 0xffffffffff037424 */ /* 0x000fe200078e00ff */
[----:B------:R-:W-:Y:S01]  /*16a00*/  MOV R10, 0xffffffff ;  /* 0xffffffff000a7802 */ /* 0x000fe20000000f00 */
[----:B------:R-:W-:Y:S01]  /*16a10*/  IMAD.MOV.U32 R2, RZ, RZ, -0x1 ;  /* 0xffffffffff027424 */ /* 0x000fe200078e00ff */
[----:B--2---:R-:W-:-:S04]  /*16a20*/  ISETP.GE.U32.AND P0, PT, R5, UR4, PT ;  /* 0x0000000405007c0c */ /* 0x004fc8000bf06070 */
[----:B---3--:R-:W-:-:S13]  /*16a30*/  ISETP.GE.U32.AND.EX P0, PT, R4, UR5, PT, P0 ;  /* 0x0000000504007c0c */ /* 0x008fda000bf06100 */
        /* <DEDUP_REMOVED lines=21> */
.L_x_548:
[----:B------:R-:W-:Y:S01]  /*16b90*/  USHF.R.U64 UR4, UR14, UR19, UR15 ;  /* 0x000000130e047299 */ /* 0x000fe2000800120f */
[----:B------:R-:W-:Y:S01]  /*16ba0*/  R2UR UR7, R4 ;  /* 0x00000000040772ca */ /* 0x000fe200000e0000 */
[----:B------:R-:W-:Y:S02]  /*16bb0*/  USHF.R.U32.HI UR5, URZ, UR19, UR15 ;  /* 0x000000133f057299 */ /* 0x000fe4000801160f */
[----:B------:R-:W-:Y:S01]  /*16bc0*/  UIADD3 UR13, UP0, URZ, -UR4, URZ ;  /* 0x800000043f0d7290 */ /* 0x000fe2000ff1e03f */
[----:B------:R-:W-:Y:S01]  /*16bd0*/  ULDC.64 UR14, c[0x0][0x620] ;  /* 0x00018800000e7ab9 */ /* 0x000fe20000000a00 */
[----:B------:R-:W-:Y:S02]  /*16be0*/  UMOV UR6, UR20 ;  /* 0x0000001400067c82 */ /* 0x000fe40008000000 */
[----:B------:R-:W-:Y:S02]  /*16bf0*/  UIADD3.X UR5, URZ, ~UR5, URZ, UP0, !UPT ;  /* 0x800000053f057290 */ /* 0x000fe400087fe43f */
[----:B------:R-:W-:-:S02]  /*16c00*/  UISETP.NE.AND UP1, UPT, UR45, URZ, UPT ;  /* 0x0000003f2d00728c */ /* 0x000fc4000bf25270 */
[----:B------:R-:W-:Y:S02]  /*16c10*/  UIMAD UR5, UR5, UR14, URZ ;  /* 0x0000000e050572a4 */ /* 0x000fe4000f8e023f */
[----:B------:R-:W-:Y:S02]  /*16c20*/  UIMAD.WIDE.U32 UR6, UR13, UR14, UR6 ;  /* 0x0000000e0d0672a5 */ /* 0x000fe4000f8e0006 */
[----:B------:R-:W-:Y:S01]  /*16c30*/  UIMAD UR5, UR13, UR15, UR5 ;  /* 0x0000000f0d0572a4 */ /* 0x000fe2000f8e0205 */
[----:B------:R-:W-:Y:S02]  /*16c40*/  ULDC UR14, c[0x0][0x608] ;  /* 0x00018200000e7ab9 */ /* 0x000fe40000000800 */
[----:B------:R-:W-:Y:S01]  /*16c50*/  ULDC UR13, c[0x0][0x618] ;  /* 0x00018600000d7ab9 */ /* 0x000fe20000000800 */
[----:B------:R-:W-:Y:S01]  /*16c60*/  UIADD3 UR5, UR7, UR5, URZ ;  /* 0x0000000507057290 */ /* 0x000fe2000fffe03f */
[----:B------:R-:W-:Y:S01]  /*16c70*/  ULDC UR22, c[0x0][0x658] ;  /* 0x0001960000167ab9 */ /* 0x000fe20000000800 */
[----:B------:R-:W-:-:S02]  /*16c80*/  @UP1 UIMAD UR8, UR11, UR12, UR10 ;  /* 0x0000000c0b0812a4 */ /* 0x000fc4000f8e020a */
[----:B------:R-:W-:Y:S02]  /*16c90*/  USHF.R.U64 UR17, UR6, UR13, UR5 ;  /* 0x0000000d06117299 */ /* 0x000fe40008001205 */
[----:B------:R-:W-:Y:S01]  /*16ca0*/  USHF.R.U32.HI UR5, URZ, UR13, UR5 ;  /* 0x0000000d3f057299 */ /* 0x000fe20008011605 */
[----:B------:R-:W-:Y:S01]  /*16cb0*/  ULDC.64 UR6, c[0x0][0x640] ;  /* 0x0001900000067ab9 */ /* 0x000fe20000000a00 */
[----:B------:R-:W-:Y:S01]  /*16cc0*/  UMOV UR10, 0xffffffff ;  /* 0xffffffff000a7882 */ /* 0x000fe20000000000 */
[----:B------:R-:W-:Y:S01]  /*16cd0*/  ISETP.NE.U32.AND P0, PT, RZ, UR6, PT ;  /* 0x00000006ff007c0c */ /* 0x000fe2000bf05070 */
[----:B------:R-:W-:Y:S02]  /*16ce0*/  USHF.R.U64 UR18, UR17, UR14, UR5 ;  /* 0x0000000e11127299 */ /* 0x000fe40008001205 */
[----:B------:R-:W-:Y:S01]  /*16cf0*/  USHF.R.U32.HI UR5, URZ, UR14, UR5 ;  /* 0x0000000e3f057299 */ /* 0x000fe20008011605 */
[----:B------:R-:W-:Y:S01]  /*16d00*/  ISETP.NE.AND.EX P0, PT, RZ, UR7, PT, P0 ;  /* 0x00000007ff007c0c */ /* 0x000fe2000bf05300 */
[----:B------:R-:W-:-:S02]  /*16d10*/  USHF.L.U32 UR11, UR10, UR22, URZ ;  /* 0x000000160a0b7299 */ /* 0x000fc4000800063f */
[----:B------:R-:W-:Y:S01]  /*16d20*/  USHF.R.U64 UR19, UR18, UR22, UR5 ;  /* 0x0000001612137299 */ /* 0x000fe20008001205 */
[----:B------:R-:W-:Y:S01]  /*16d30*/  ULDC UR20, c[0x0][0x600] ;  /* 0x0001800000147ab9 */ /* 0x000fe20000000800 */
[----:B------:R-:W-:Y:S02]  /*16d40*/  USHF.R.U32.HI UR10, URZ, UR22, UR5 ;  /* 0x000000163f0a7299 */ /* 0x000fe40008011605 */
[----:B------:R-:W-:Y:S02]  /*16d50*/  UIADD3 UR21, UR20, -0x1, URZ ;  /* 0xffffffff14157890 */ /* 0x000fe4000fffe03f */
[----:B------:R-:W-:Y:S01]  /*16d60*/  ULOP3.LUT UR26, URZ, UR11, URZ, 0x33, !UPT ;  /* 0x0000000b3f1a7292 */ /* 0x000fe2000f8e333f */
        /* <DEDUP_REMOVED lines=17> */
.L_x_549:
[----:B------:R-:W-:Y:S01]  /*16e80*/  USHF.R.U64 UR6, UR5, UR23, UR10 ;  /* 0x0000001705067299 */ /* 0x000fe2000800120a */
[----:B------:R-:W-:Y:S01]  /*16e90*/  IMAD.MOV.U32 R0, RZ, RZ, 0x1 ;  /* 0x00000001ff007424 */ /* 0x000fe200078e00ff */
[----:B------:R-:W-:Y:S01]  /*16ea0*/  USHF.L.U32 UR25, UR25, UR22, URZ ;  /* 0x0000001619197299 */ /* 0x000fe2000800063f */
[----:B------:R-:W-:Y:S01]  /*16eb0*/  IMAD.U32 R10, RZ, RZ, UR4 ;  /* 0x00000004ff0a7e24 */ /* 0x000fe2000f8e00ff */
[----:B------:R-:W-:Y:S02]  /*16ec0*/  ULOP3.LUT UR5, UR18, UR26, URZ, 0xc0, !UPT ;  /* 0x0000001a12057292 */ /* 0x000fe4000f8ec03f */
[----:B------:R-:W-:Y:S02]  /*16ed0*/  UIADD3 UR7, -UR6, URZ, URZ ;  /* 0x0000003f06077290 */ /* 0x000fe4000fffe13f */
[----:B------:R-:W-:Y:S02]  /*16ee0*/  UIMAD UR6, UR25, UR6, UR5 ;  /* 0x00000006190672a4 */ /* 0x000fe4000f8e0205 */
[----:B------:R-:W-:-:S02]  /*16ef0*/  ULOP3.LUT UR17, UR17, UR21, URZ, 0xc0, !UPT ;  /* 0x0000001511117292 */ /* 0x000fc4000f8ec03f */
[----:B------:R-:W-:Y:S02]  /*16f00*/  UIMAD UR5, UR7, UR24, UR19 ;  /* 0x00000018070572a4 */ /* 0x000fe4000f8e0213 */
[----:B------:R-:W-:Y:S01]  /*16f10*/  UISETP.NE.AND UP0, UPT, UR45, URZ, UPT ;  /* 0x0000003f2d00728c */ /* 0x000fe2000bf05270 */
[----:B------:R-:W-:Y:S01]  /*16f20*/  ULDC UR7, c[0x0][0x610] ;  /* 0x0001840000077ab9 */ /* 0x000fe20000000800 */
[----:B------:R-:W-:Y:S02]  /*16f30*/  UIMAD UR5, UR5, UR20, UR17 ;  /* 0x00000014050572a4 */ /* 0x000fe4000f8e0211 */
[----:B------:R-:W-:-:S04]  /*16f40*/  UIMAD UR8, UR6, UR7, UR8 ;  /* 0x00000007060872a4 */ /* 0x000fc8000f8e0208 */
[----:B------:R-:W-:Y:S02]  /*16f50*/  USEL UR6, UR5, UR8, !UP0 ;  /* 0x0000000805067287 */ /* 0x000fe4000c000000 */
[----:B------:R-:W-:-:S04]  /*16f60*/  USEL UR8, UR8, UR5, !UP0 ;  /* 0x0000000508087287 */ /* 0x000fc8000c000000 */
[----:B------:R-:W-:Y:S02]  /*16f70*/  IMAD.U32 R2, RZ, RZ, UR6 ;  /* 0x00000006ff027e24 */ /* 0x000fe4000f8e00ff */
[----:B------:R-:W-:-:S07]  /*16f80*/  IMAD.U32 R3, RZ, RZ, UR8 ;  /* 0x00000008ff037e24 */ /* 0x000fce000f8e00ff */
.L_x_547:
[----:B------:R-:W-:-:S08]  /*16f90*/  NOP ;  /* 0x0000000000007918 */ /* 0x000fd00000000000 */
[----:B0-----:R-:W0:-:S00]  /*16fa0*/  USETMAXREG.DEALLOC.CTAPOOL 0x18 ;  /* 0x00000018000079c8 */ /* 0x001e0000080e0500 */
[----:B------:R-:W-:-:S13]  /*16fb0*/  ISETP.NE.AND P0, PT, RZ, UR9, PT ;  /* 0x00000009ff007c0c */ /* 0x000fda000bf05270 */
[----:B------:R-:W-:Y:S05]  /*16fc0*/  @P0 EXIT ;  /* 0x000000000000094d */ /* 0x000fea0003800000 */
[----:B0-----:R-:W-:Y:S01]  /*16fd0*/  LOP3.LUT P0, RZ, R0, 0xff, RZ, 0xc0, !PT ;  /* 0x000000ff00ff7812 */ /* 0x001fe2000780c0ff */
[----:B------:R-:W-:Y:S01]  /*16fe0*/  IMAD.MOV.U32 R6, RZ, RZ, RZ ;  /* 0x000000ffff067224 */ /* 0x000fe200078e00ff */
[----:B------:R-:W-:-:S11]  /*16ff0*/  MOV R7, 0x1 ;  /* 0x0000000100077802 */ /* 0x000fd60000000f00 */
[----:B------:R-:W-:Y:S05]  /*17000*/  @!P0 BRA `(.L_x_550) ;  /* 0x0000000c007c8947 */ /* 0x000fea0003800000 */
[----:B------:R-:W0:Y:S01]  /*17010*/  S2UR UR14, SR_CgaCtaId ;  /* 0x00000000000e79c3 */ /* 0x000e220000008800 */
[----:B------:R-:W-:Y:S01]  /*17020*/  ULDC UR4, c[0x0][0x28c] ;  /* 0x0000a30000047ab9 */ /* 0x000fe20000000800 */
[----:B------:R-:W-:Y:S01]  /*17030*/  ULDC UR8, c[0x0][0x658] ;  /* 0x0001960000087ab9 */ /* 0x000fe20000000800 */
[----:B------:R-:W-:Y:S01]  /*17040*/  UIADD3 UR9, UR4, 0x1f, URZ ;  /* 0x0000001f04097890 */ /* 0x000fe2000fffe03f */
[----:B------:R-:W-:Y:S01]  /*17050*/  BSSY B0, `(.L_x_550) ;  /* 0x00000da000007945 */ /* 0x000fe20003800000 */
[----:B------:R-:W-:Y:S01]  /*17060*/  UMOV UR7, 0xffffffff ;  /* 0xffffffff00077882 */ /* 0x000fe20000000000 */
[----:B------:R-:W-:Y:S01]  /*17070*/  ULDC UR6, c[0x0][0xc] ;  /* 0x0000030000067ab9 */ /* 0x000fe20000000800 */
[----:B------:R-:W-:Y:S01]  /*17080*/  USHF.L.U32 UR11, UR7, UR8, URZ ;  /* 0x00000008070b7299 */ /* 0x000fe2000800063f */
[----:B------:R-:W-:Y:S01]  /*17090*/  IMAD.MOV.U32 R9, RZ, RZ, 0x1 ;  /* 0x00000001ff097424 */ /* 0x000fe200078e00ff */
[----:B------:R-:W-:Y:S01]  /*170a0*/  USHF.R.S32.HI UR10, URZ, 0x1f, UR9 ;  /* 0x0000001f3f0a7899 */ /* 0x000fe20008011409 */
[----:B------:R-:W-:Y:S01]  /*170b0*/  IMAD.MOV.U32 R7, RZ, RZ, 0x1 ;  /* 0x00000001ff077424 */ /* 0x000fe200078e00ff */
[----:B------:R-:W-:Y:S01]  /*170c0*/  ULDC UR5, c[0x0][0x600] ;  /* 0x0001800000057ab9 */ /* 0x000fe20000000800 */
[----:B------:R-:W-:Y:S01]  /*170d0*/  ULDC UR7, c[0x0][0x10] ;  /* 0x0000040000077ab9 */ /* 0x000fe20000000800 */
[----:B------:R-:W-:Y:S01]  /*170e0*/  UMOV UR12, 0x1 ;  /* 0x00000001000c7882 */ /* 0x000fe20000000000 */
[----:B------:R-:W-:Y:S01]  /*170f0*/  UIADD3 UR4, UR5, -0x1, URZ ;  /* 0xffffffff05047890 */ /* 0x000fe2000fffe03f */
[----:B------:R-:W-:Y:S01]  /*17100*/  IMAD.MOV.U32 R6, RZ, RZ, RZ ;  /* 0x000000ffff067224 */ /* 0x000fe200078e00ff */
[----:B------:R-:W-:-:S02]  /*17110*/  UIMAD.WIDE.U32 UR6, UR6, UR7, URZ ;  /* 0x00000007060672a5 */ /* 0x000fc4000f8e003f */
[----:B------:R-:W-:Y:S02]  /*17120*/  USHF.L.U32 UR5, UR12, UR8, URZ ;  /* 0x000000080c057299 */ /* 0x000fe4000800063f */
[----:B------:R-:W-:Y:S01]  /*17130*/  ULEA.HI UR10, UR10, UR9, URZ, 0x5 ;  /* 0x000000090a0a7291 */ /* 0x000fe2000f8f283f */
[----:B------:R-:W-:Y:S01]  /*17140*/  ULDC UR8, c[0x0][0x14] ;  /* 0x0000050000087ab9 */ /* 0x000fe20000000800 */
[----:B------:R-:W-:Y:S01]  /*17150*/  ULOP3.LUT UR26, UR40, 0x2, URZ, 0xfc, !UPT ;  /* 0x00000002281a7892 */ /* 0x000fe2000f8efc3f */
[----:B0-----:R-:W-:Y:S01]  /*17160*/  MOV R0, UR14 ;  /* 0x0000000e00007c02 */ /* 0x001fe20008000f00 */
[----:B------:R-:W-:Y:S02]  /*17170*/  UIMAD UR13, UR7, UR8, URZ ;  /* 0x00000008070d72a4 */ /* 0x000fe4000f8e023f */
[----:B------:R-:W-:Y:S02]  /*17180*/  UIMAD.WIDE.U32 UR22, UR6, UR8, URZ ;  /* 0x00000008061672a5 */ /* 0x000fe4000f8e003f */
[----:B------:R-:W-:-:S02]  /*17190*/  USHF.R.S32.HI UR7, URZ, 0x5, UR10 ;  /* 0x000000053f077899 */ /* 0x000fc4000801140a */
[----:B------:R-:W-:Y:S02]  /*171a0*/  ULOP3.LUT UR6, URZ, UR11, URZ, 0x33, !UPT ;  /* 0x0000000b3f067292 */ /* 0x000fe4000f8e333f */
[----:B------:R-:W-:Y:S02]  /*171b0*/  UIADD3 UR13, UR23, UR13, URZ ;  /* 0x0000000d170d7290 */ /* 0x000fe4000fffe03f */
[----:B------:R-:W-:Y:S01]  /*171c0*/  UIADD3 UR27, UR7, 0x1, URZ ;  /* 0x00000001071b7890 */ /* 0x000fe2000fffe03f */
[----:B------:R-:W-:-:S11]  /*171d0*/  ULDC.64 UR24, c[0x0][0x198] ;  /* 0x0000660000187ab9 */ /* 0x000fd60000000a00 */
.L_x_561:
[----:B------:R-:W-:-:S03]  /*171e0*/  UMOV UR8, 0xffffffff ;  /* 0xffffffff00087882 */ /* 0x000fc60000000000 */
[----:B------:R-:W-:Y:S05]  /*171f0*/  BRA.DIV UR8, `(.L_x_551) ;  /* 0x0000001208587947 */ /* 0x000fea000b800000 */
[----:B------:R-:W-:-:S13]  /*17200*/  ELECT P6, URZ, PT ;  /* 0x00000000003f782f */ /* 0x000fda00038c0000 */
.L_x_575:
[----:B------:R-:W0:Y:S01]  /*17210*/  LDC R4, c[0x0][0x28c] ;  /* 0x0000a300ff047b82 */ /* 0x000e220000000800 */
[----:B------:R-:W-:Y:S01]  /*17220*/  BSSY B1, `(.L_x_552) ;  /* 0x000003d000017945 */ /* 0x000fe20003800000 */
[----:B0-----:R-:W-:-:S13]  /*17230*/  ISETP.LT.OR P6, PT, R4, 0x1, !P6 ;  /* 0x000000010400780c */ /* 0x001fda00077c1670 */
[----:B------:R-:W-:Y:S05]  /*17240*/  @P6 BRA `(.L_x_553) ;  /* 0x0000000000e86947 */ /* 0x000fea0003800000 */
[----:B------:R-:W-:Y:S01]  /*17250*/  IMAD R3, R3, 0x8, R0 ;  /* 0x0000000803037824 */ /* 0x000fe200078e0200 */
[----:B------:R-:W-:Y:S01]  /*17260*/  MOV R14, UR27 ;  /* 0x0000001b000e7c02 */ /* 0x000fe20008000f00 */
[----:B------:R-:W-:Y:S02]  /*17270*/  IMAD.SHL.U32 R2, R2, 0x100, RZ ;  /* 0x0000010002027824 */ /* 0x000fe400078e00ff */
[----:B------:R-:W-:Y:S02]  /*17280*/  IMAD.SHL.U32 R3, R3, 0x20, RZ ;  /* 0x0000002003037824 */ /* 0x000fe400078e00ff */
[----:B------:R-:W-:Y:S02]  /*17290*/  IMAD.MOV.U32 R12, RZ, RZ, RZ ;  /* 0x000000ffff0c7224 */ /* 0x000fe400078e00ff */
[----:B------:R-:W-:Y:S02]  /*172a0*/  IMAD.MOV.U32 R4, RZ, RZ, R7 ;  /* 0x000000ffff047224 */ /* 0x000fe400078e0007 */
[----:B------:R-:W-:-:S07]  /*172b0*/  IMAD.MOV.U32 R5, RZ, RZ, R6 ;  /* 0x000000ffff057224 */ /* 0x000fce00078e0006 */
.L_x_556:
[----:B------:R-:W0:Y:S01]  /*172c0*/  S2UR UR8, SR_CgaCtaId ;  /* 0x00000000000879c3 */ /* 0x000e220000008800 */
[----:B------:R-:W1:Y:S01]  /*172d0*/  S2R R13, SR_TID.X ;  /* 0x00000000000d7919 */ /* 0x000e620000002100 */
[----:B------:R-:W-:Y:S01]  /*172e0*/  MOV R11, 0x400 ;  /* 0x00000400000b7802 */ /* 0x000fe20000000f00 */
[----:B0-----:R-:W-:-:S05]  /*172f0*/  IMAD.U32 R0, RZ, RZ, UR8 ;  /* 0x00000008ff007e24 */ /* 0x001fca000f8e00ff */
[----:B------:R-:W-:Y:S02]  /*17300*/  LEA R16, R0, R11, 0x18 ;  /* 0x0000000b00107211 */ /* 0x000fe400078ec0ff */
[----:B------:R-:W-:Y:S02]  /*17310*/  SHF.L.U32 R11, R4, 0x1f, RZ ;  /* 0x0000001f040b7819 */ /* 0x000fe400000006ff */
[----:B-1----:R-:W-:Y:S01]  /*17320*/  LOP3.LUT P1, RZ, R13, 0x7f, RZ, 0xc0, !PT ;  /* 0x0000007f0dff7812 */ /* 0x002fe2000782c0ff */
[----:B------:R-:W-:-:S04]  /*17330*/  IMAD R8, R5, 0x8, R16 ;  /* 0x0000000805087824 */ /* 0x000fc800078e0210 */
[----:B------:R-:W0:Y:S08]  /*17340*/  SYNCS.PHASECHK.TRANS64.TRYWAIT P0, [R8+URZ+0x38], R11 ;  /* 0x0000380b080075a7 */ /* 0x000e30000800017f */
[----:B------:R-:W1:Y:S01]  /*17350*/  @!P1 LDC R13, c[0x0][0x500] ;  /* 0x00014000ff0d9b82 */ /* 0x000e620000000800 */
[----:B0-----:R-:W-:Y:S05]  /*17360*/  @!P0 BRA `(.L_x_554) ;  /* 0x00000010001c8947 */ /* 0x001fea0003800000 */
.L_x_576:
[----:B------:R-:W-:Y:S01]  /*17370*/  UPRMT UR8, UR26, 0x9910, URZ ;  /* 0x000099101a087896 */ /* 0x000fe2000800003f */
[----:B-1----:R1:W-:Y:S03]  /*17380*/  @!P1 SYNCS.ARRIVE.TRANS64 RZ, [R8+URZ], R13 ;  /* 0x0000000d08ff99a7 */ /* 0x0023e6000800003f */
[----:B------:R-:W-:-:S06]  /*17390*/  UISETP.NE.AND UP0, UPT, UR8, 0x2, UPT ;  /* 0x000000020800788c */ /* 0x000fcc000bf05270 */
[----:B------:R-:W-:-:S13]  /*173a0*/  PLOP3.LUT P0, PT, PT, PT, UP0, 0x80, 0x0 ;  /* 0x000000000000781c */ /* 0x000fda0003f0f008 */
[----:B-1----:R-:W-:Y:S05]  /*173b0*/  @P0 BRA `(.L_x_555) ;  /* 0x0000000000040947 */ /* 0x002fea0003800000 */
[----:B------:R-:W-:Y:S01]  /*173c0*/  BPT.TRAP 0x1 ;  /* 0x000000040000795c */ /* 0x000fe20000300000 */
.L_x_555:
[----:B0-----:R-:W-:Y:S01]  /*173d0*/  LEA R11, R5, R0, 0x3 ;  /* 0x00000000050b7211 */ /* 0x001fe200078e18ff */
[----:B------:R-:W-:Y:S01]  /*173e0*/  VIADD R14, R14, 0xffffffff ;  /* 0xffffffff0e0e7836 */ /* 0x000fe20000000000 */
[----:B------:R-:W-:Y:S01]  /*173f0*/  R2UR UR19, R3 ;  /* 0x00000000031372ca */ /* 0x000fe200000e0000 */
[----:B------:R-:W-:Y:S01]  /*17400*/  UIADD3 UR14, UP0, UR24, 0xf0, URZ ;  /* 0x000000f0180e7890 */ /* 0x000fe2000ff1e03f */
[----:B------:R-:W-:Y:S01]  /*17410*/  R2UR UR9, R8 ;  /* 0x00000000080972ca */ /* 0x000fe200000e0000 */
[----:B------:R-:W-:Y:S01]  /*17420*/  IMAD.SHL.U32 R11, R11, 0x400, RZ ;  /* 0x000004000b0b7824 */ /* 0x000fe200078e00ff */
[----:B------:R-:W-:Y:S01]  /*17430*/  R2UR UR10, R12 ;  /* 0x000000000c0a72ca */ /* 0x000fe200000e0000 */
[----:B------:R-:W-:Y:S01]  /*17440*/  UIADD3 UR28, UP1, UR24, 0x1f0, URZ ;  /* 0x000001f0181c7890 */ /* 0x000fe2000ff3e03f */
[----:B------:R-:W-:Y:S01]  /*17450*/  R2UR UR12, R10 ;  /* 0x000000000a0c72ca */ /* 0x000fe200000e0000 */
[--C-:B------:R-:W-:Y:S01]  /*17460*/  IMAD R11, R11, 0x2, R16.reuse ;  /* 0x000000020b0b7824 */ /* 0x100fe200078e0210 */
[----:B------:R-:W-:Y:S01]  /*17470*/  R2UR UR20, R2 ;  /* 0x00000000021472ca */ /* 0x000fe200000e0000 */
[----:B------:R-:W-:Y:S01]  /*17480*/  IMAD R16, R5, 0x4000, R16 ;  /* 0x0000400005107824 */ /* 0x000fe200078e0210 */
[----:B------:R-:W-:Y:S01]  /*17490*/  UIADD3.X UR15, URZ, UR25, URZ, UP0, !UPT ;  /* 0x000000193f0f7290 */ /* 0x000fe200087fe43f */
[----:B------:R-:W-:Y:S01]  /*174a0*/  ISETP.GT.AND P1, PT, R14, 0x1, PT ;  /* 0x000000010e00780c */ /* 0x000fe20003f24270 */
[----:B------:R-:W-:Y:S01]  /*174b0*/  UIADD3.X UR29, URZ, UR25, URZ, UP1, !UPT ;  /* 0x000000193f1d7290 */ /* 0x000fe20008ffe43f */
[----:B------:R-:W-:Y:S01]  /*174c0*/  R2UR UR8, R11 ;  /* 0x000000000b0872ca */ /* 0x000fe200000e0000 */
[----:B------:R-:W-:Y:S01]  /*174d0*/  UMOV UR21, 0xff0000 ;  /* 0x00ff000000157882 */ /* 0x000fe20000000000 */
[----:B------:R-:W-:Y:S01]  /*174e0*/  R2UR UR11, R16 ;  /* 0x00000000100b72ca */ /* 0x000fe200000e0000 */
[----:B------:R-:W-:Y:S01]  /*174f0*/  UMOV UR16, 0x0 ;  /* 0x0000000000107882 */ /* 0x000fe20000000000 */
[----:B------:R-:W-:Y:S01]  /*17500*/  IADD3 R5, R5, 0x1, RZ ;  /* 0x0000000105057810 */ /* 0x000fe20007ffe0ff */
[----:B------:R-:W-:Y:S01]  /*17510*/  UMOV UR17, 0x10000000 ;  /* 0x1000000000117882 */ /* 0x000fe20000000000 */
[----:B------:R-:W-:-:S02]  /*17520*/  VIADD R12, R12, 0x20 ;  /* 0x000000200c0c7836 */ /* 0x000fc40000000000 */
[----:B------:R-:W-:-:S04]  /*17530*/  ISETP.NE.AND P0, PT, R5, 0x7, PT ;  /* 0x000000070500780c */ /* 0x000fc80003f05270 */
[----:B------:R-:W-:Y:S01]  /*17540*/  SEL R11, RZ, 0x1, P0 ;  /* 0x00000001ff0b7807 */ /* 0x000fe20000000000 */
[----:B------:R-:W-:Y:S01]  /*17550*/  UIADD3 UR8, UR8, 0x180, URZ ;  /* 0x0000018008087890 */ /* 0x000fe2000fffe03f */
[----:B------:R-:W-:Y:S01]  /*17560*/  SEL R5, R5, RZ, P0 ;  /* 0x000000ff05057207 */ /* 0x000fe20000000000 */
[----:B------:R-:W-:Y:S01]  /*17570*/  UIADD3 UR18, UR11, 0x1c180, URZ ;  /* 0x0001c1800b127890 */ /* 0x000fe2000fffe03f */
[----:B------:R-:W-:Y:S02]  /*17580*/  LOP3.LUT R4, R4, R11, RZ, 0x3c, !PT ;  /* 0x0000000b04047212 */ /* 0x000fe400078e3cff */
[----:B------:R-:W-:-:S04]  /*17590*/  UMOV UR11, UR19 ;  /* 0x00000013000b7c82 */ /* 0x000fc80008000000 */
[----:B------:R0:W-:Y:S02]  /*175a0*/  UTMALDG.3D.MULTICAST [UR8], [UR14], UR21, desc[UR16] ;  /* 0x000010080e0073b4 */ /* 0x0001e40008011815 */
[----:B0-----:R-:W-:Y:S01]  /*175b0*/  UMOV UR8, UR18 ;  /* 0x0000001200087c82 */ /* 0x001fe20008000000 */
[----:B------:R-:W-:Y:S02]  /*175c0*/  UMOV UR11, UR20 ;  /* 0x00000014000b7c82 */ /* 0x000fe40008000000 */
[----:B------:R0:W-:Y:S02]  /*175d0*/  UTMALDG.3D [UR8], [UR28], desc[UR16] ;  /* 0x000010081c0075b4 */ /* 0x0001e40008011000 */
[----:B0-----:R-:W-:Y:S05]  /*175e0*/  @P1 BRA `(.L_x_556) ;  /* 0xfffffffc00341947 */ /* 0x001fea000383ffff */
.L_x_553:
[----:B------:R-:W-:Y:S05]  /*175f0*/  BSYNC B1 ;  /* 0x0000000000017941 */ /* 0x000fea0003800000 */
.L_x_552:
[----:B------:R-:W2:Y:S01]  /*17600*/  LDL.LU R15, [R1+0x200] ;  /* 0x00020000010f7983 */ /* 0x000ea20000300800 */
[----:B------:R-:W-:Y:S01]  /*17610*/  LOP3.LUT P1, RZ, R9, 0xff, RZ, 0xc0, !PT ;  /* 0x000000ff09ff7812 */ /* 0x000fe2000782c0ff */
[----:B------:R-:W-:Y:S01]  /*17620*/  VIADD R5, R6, UR7 ;  /* 0x0000000706057c36 */ /* 0x000fe20008000000 */
[----:B------:R-:W-:Y:S01]  /*17630*/  ULDC.64 UR8, c[0x0][0x650] ;  /* 0x0001940000087ab9 */ /* 0x000fe20000000a00 */
[----:B------:R-:W3:Y:S01]  /*17640*/  LDL.LU R13, [R1+0x204] ;  /* 0x00020400010d7983 */ /* 0x000ee20000300800 */
[----:B------:R-:W-:Y:S01]  /*17650*/  UISETP.GE.U32.AND UP0, UPT, UR7, 0x7, UPT ;  /* 0x000000070700788c */ /* 0x000fe2000bf06070 */
[C---:B------:R-:W-:Y:S01]  /*17660*/  IMAD.WIDE.U32 R2, R5.reuse, 0x24924925, RZ ;  /* 0x2492492505027825 */ /* 0x040fe200078e00ff */
[C---:B------:R-:W-:Y:S01]  /*17670*/  ISETP.GT.U32.AND P0, PT, R5.reuse, 0x6, PT ;  /* 0x000000060500780c */ /* 0x040fe20003f04070 */
[----:B------:R-:W-:Y:S01]  /*17680*/  BSSY B1, `(.L_x_557) ;  /* 0x0000074000017945 */ /* 0x000fe20003800000 */
[----:B------:R-:W-:Y:S02]  /*17690*/  MOV R10, 0xffffffff ;  /* 0xffffffff000a7802 */ /* 0x000fe40000000f00 */
[----:B------:R-:W-:-:S02]  /*176a0*/  IADD3 R2, R5, -R3, RZ ;  /* 0x8000000305027210 */ /* 0x000fc40007ffe0ff */
[----:B------:R-:W-:Y:S01]  /*176b0*/  PRMT R4, RZ, 0x7610, R4 ;  /* 0x00007610ff047816 */ /* 0x000fe20000000004 */
[----:B------:R-:W0:Y:S01]  /*176c0*/  @P1 S2R R0, SR_CgaCtaId ;  /* 0x0000000000001919 */ /* 0x000e220000008800 */
[----:B------:R-:W-:Y:S01]  /*176d0*/  LEA.HI R3, R2, R3, RZ, 0x1f ;  /* 0x0000000302037211 */ /* 0x000fe200078ff8ff */
[----:B------:R-:W-:Y:S01]  /*176e0*/  IMAD.U32 R2, RZ, RZ, UR7 ;  /* 0x00000007ff027e24 */ /* 0x000fe2000f8e00ff */
[----:B------:R-:W-:Y:S02]  /*176f0*/  @P1 MOV R9, 0x400 ;  /* 0x0000040000091802 */ /* 0x000fe40000000f00 */
[----:B------:R-:W-:Y:S01]  /*17700*/  SHF.R.U32.HI R6, RZ, 0x2, R3 ;  /* 0x00000002ff067819 */ /* 0x000fe20000011603 */
[----:B------:R-:W-:Y:S01]  /*17710*/  IMAD.MOV.U32 R3, RZ, RZ, -0x1 ;  /* 0xffffffffff037424 */ /* 0x000fe200078e00ff */
[----:B------:R-:W-:-:S04]  /*17720*/  ISETP.LT.U32.AND P0, PT, R2, 0x7, P0 ;  /* 0x000000070200780c */ /* 0x000fc80000701070 */
[----:B------:R-:W-:-:S04]  /*17730*/  SEL R2, RZ, 0x1, !P0 ;  /* 0x00000001ff027807 */ /* 0x000fc80004000000 */
[----:B------:R-:W-:Y:S01]  /*17740*/  LOP3.LUT R7, R7, R2, RZ, 0x3c, !PT ;  /* 0x0000000207077212 */ /* 0x000fe200078e3cff */
[----:B------:R-:W-:Y:S01]  /*17750*/  IMAD.MOV.U32 R2, RZ, RZ, -0x1 ;  /* 0xffffffffff027424 */ /* 0x000fe200078e00ff */
[----:B0-----:R-:W-:-:S04]  /*17760*/  @P1 LEA R9, R0, R9, 0x18 ;  /* 0x0000000900091211 */ /* 0x001fc800078ec0ff */
[----:B------:R0:W-:Y:S01]  /*17770*/  @P1 SYNCS.ARRIVE.TRANS64.A1T0 RZ, [R9+URZ+0x88], RZ ;  /* 0x000088ff09ff19a7 */ /* 0x0001e2000810003f */
[----:B------:R-:W-:Y:S02]  /*17780*/  PLOP3.LUT P1, PT, PT, PT, UP0, 0x80, 0x0 ;  /* 0x000000000000781c */ /* 0x000fe40003f2f008 */
[----:B0-----:R-:W-:-:S11]  /*17790*/  PRMT R9, RZ, 0x7610, R9 ;  /* 0x00007610ff097816 */ /* 0x001fd60000000009 */
[----:B------:R-:W-:Y:S01]  /*177a0*/  @P1 LOP3.LUT R7, R7, 0x1, R6, 0x78, !PT ;  /* 0x0000000107071812 */ /* 0x000fe200078e7806 */
[----:B------:R-:W-:Y:S01]  /*177b0*/  IMAD R6, R6, -0x7, R5 ;  /* 0xfffffff906067824 */ /* 0x000fe200078e0205 */
[----:B---3--:R-:W-:-:S04]  /*177c0*/  IADD3 R13, P0, R13, UR22, RZ ;  /* 0x000000160d0d7c10 */ /* 0x008fc8000ff1e0ff */
[----:B--2---:R-:W-:Y:S01]  /*177d0*/  IADD3.X R15, R15, UR13, RZ, P0, !PT ;  /* 0x0000000d0f0f7c10 */ /* 0x004fe200087fe4ff */
[----:B------:R0:W-:Y:S01]  /*177e0*/  STL [R1+0x204], R13 ;  /* 0x0002040d01007387 */ /* 0x0001e20000100800 */
[----:B------:R-:W-:-:S03]  /*177f0*/  ISETP.GE.U32.AND P0, PT, R13, UR8, PT ;  /* 0x000000080d007c0c */ /* 0x000fc6000bf06070 */
[----:B------:R0:W-:Y:S01]  /*17800*/  STL [R1+0x200], R15 ;  /* 0x0002000f01007387 */ /* 0x0001e20000100800 */
[----:B------:R-:W-:-:S13]  /*17810*/  ISETP.GE.U32.AND.EX P0, PT, R15, UR9, PT, P0 ;  /* 0x000000090f007c0c */ /* 0x000fda000bf06100 */
[----:B0-----:R-:W-:Y:S05]  /*17820*/  @P0 BRA `(.L_x_558) ;  /* 0x0000000400640947 */ /* 0x001fea0003800000 */
[----:B------:R-:W0:Y:S01]  /*17830*/  S2R R8, SR_CTAID.X ;  /* 0x0000000000087919 */ /* 0x000e220000002500 */
[----:B------:R-:W-:Y:S01]  /*17840*/  ULDC UR8, c[0x0][0x150] ;  /* 0x0000540000087ab9 */ /* 0x000fe20000000800 */
[----:B------:R-:W1:Y:S01]  /*17850*/  LDC R3, c[0x0][0x144] ;  /* 0x00005100ff037b82 */ /* 0x000e620000000800 */
[----:B------:R-:W-:Y:S01]  /*17860*/  UISETP.NE.AND UP0, UPT, UR45, URZ, UPT ;  /* 0x0000003f2d00728c */ /* 0x000fe2000bf05270 */
[----:B------:R-:W2:Y:S01]  /*17870*/  S2R R5, SR_CTAID.Y ;  /* 0x0000000000057919 */ /* 0x000ea20000002600 */
[----:B------:R-:W-:-:S04]  /*17880*/  ULDC UR11, c[0x0][0x630] ;  /* 0x00018c00000b7ab9 */ /* 0x000fc80000000800 */
[----:B------:R-:W-:Y:S01]  /*17890*/  PLOP3.LUT P0, PT, PT, PT, UP0, 0x80, 0x0 ;  /* 0x000000000000781c */ /* 0x000fe20003f0f008 */
[----:B------:R-:W3:Y:S01]  /*178a0*/  LDC R12, c[0x0][0x148] ;  /* 0x00005200ff0c7b82 */ /* 0x000ee20000000800 */
[----:B0-----:R-:W-:Y:S02]  /*178b0*/  I2FP.F32.U32 R2, R8 ;  /* 0x0000000800027245 */ /* 0x001fe40000201000 */
[----:B--2---:R-:W-:-:S03]  /*178c0*/  I2FP.F32.U32 R4, R5 ;  /* 0x0000000500047245 */ /* 0x004fc60000201000 */
[----:B------:R-:W-:Y:S01]  /*178d0*/  FMUL R2, R2, UR8 ;  /* 0x0000000802027c20 */ /* 0x000fe20008400000 */
[----:B------:R-:W-:Y:S02]  /*178e0*/  ULDC UR8, c[0x0][0x154] ;  /* 0x0000550000087ab9 */ /* 0x000fe40000000800 */
[----:B------:R-:W-:Y:S01]  /*178f0*/  FMUL R10, R4, UR8 ;  /* 0x00000008040a7c20 */ /* 0x000fe20008400000 */
[----:B------:R-:W-:Y:S02]  /*17900*/  ULDC.64 UR8, c[0x0][0x628] ;  /* 0x00018a0000087ab9 */ /* 0x000fe40000000a00 */
[----:B------:R-:W0:Y:S08]  /*17910*/  F2I.U32.TRUNC.NTZ R2, R2 ;  /* 0x0000000200027305 */ /* 0x000e30000020f000 */
[----:B------:R-:W2:Y:S01]  /*17920*/  F2I.U32.TRUNC.NTZ R10, R10 ;  /* 0x0000000a000a7305 */ /* 0x000ea2000020f000 */
[----:B0-----:R-:W-:-:S02]  /*17930*/  IMAD.MOV R4, RZ, RZ, -R2 ;  /* 0x000000ffff047224 */ /* 0x001fc400078e0a02 */
[----:B------:R-:W-:Y:S02]  /*17940*/  IMAD.MOV.U32 R2, RZ, RZ, R13 ;  /* 0x000000ffff027224 */ /* 0x000fe400078e000d */
[----:B-1----:R-:W-:Y:S02]  /*17950*/  IMAD R8, R3, R4, R8 ;  /* 0x0000000403087224 */ /* 0x002fe400078e0208 */
[----:B--2---:R-:W-:-:S04]  /*17960*/  IMAD.MOV R3, RZ, RZ, -R10 ;  /* 0x000000ffff037224 */ /* 0x004fc800078e0a0a */
[----:B---3--:R-:W-:Y:S01]  /*17970*/  @P0 IMAD R8, R12, R3, R5 ;  /* 0x000000030c080224 */ /* 0x008fe200078e0205 */
[----:B------:R-:W-:Y:S02]  /*17980*/  ISETP.NE.U32.AND P0, PT, RZ, UR8, PT ;  /* 0x00000008ff007c0c */ /* 0x000fe4000bf05070 */
[----:B------:R-:W-:Y:S02]  /*17990*/  MOV R3, R15 ;  /* 0x0000000f00037202 */ /* 0x000fe40000000f00 */
[----:B------:R-:W-:-:S13]  /*179a0*/  ISETP.NE.AND.EX P0, PT, RZ, UR9, PT, P0 ;  /* 0x00000009ff007c0c */ /* 0x000fda000bf05300 */
[----:B------:R-:W-:Y:S05]  /*179b0*/  @!P0 BRA `(.L_x_559) ;  /* 0x0000000000288947 */ /* 0x000fea0003800000 */
[----:B------:R-:W-:Y:S02]  /*179c0*/  ULDC UR10, c[0x0][0x634] ;  /* 0x00018d00000a7ab9 */ /* 0x000fe40000000800 */
[----:B------:R-:W-:-:S05]  /*179d0*/  IADD3 R3, P0, R13, UR10, RZ ;  /* 0x0000000a0d037c10 */ /* 0x000fca000ff1e0ff */
[----:B------:R-:W-:-:S04]  /*179e0*/  IMAD.X R11, RZ, RZ, R15, P0 ;  /* 0x000000ffff0b7224 */ /* 0x000fc800000e060f */
[----:B------:R-:W-:-:S04]  /*179f0*/  IMAD.WIDE.U32 R4, R11, UR8, RZ ;  /* 0x000000080b047c25 */ /* 0x000fc8000f8e00ff */
[----:B------:R-:W-:-:S04]  /*17a00*/  IMAD.WIDE.U32 R4, P0, R3, UR9, R4 ;  /* 0x0000000903047c25 */ /* 0x000fc8000f800004 */
[----:B------:R-:W-:-:S04]  /*17a10*/  IMAD.WIDE.U32 R2, R3, UR8, RZ ;  /* 0x0000000803027c25 */ /* 0x000fc8000f8e00ff */
[----:B------:R-:W-:Y:S01]  /*17a20*/  IMAD.MOV.U32 R2, RZ, RZ, R5 ;  /* 0x000000ffff027224 */ /* 0x000fe200078e0005 */
[----:B------:R-:W-:Y:S01]  /*17a30*/  IADD3 RZ, P1, R3, R4, RZ ;  /* 0x0000000403ff7210 */ /* 0x000fe20007f3e0ff */
[----:B------:R-:W-:-:S04]  /*17a40*/  IMAD.X R3, RZ, RZ, RZ, P0 ;  /* 0x000000ffff037224 */ /* 0x000fc800000e06ff */
[----:B------:R-:W-:-:S08]  /*17a50*/  IMAD.WIDE.U32.X R2, R11, UR9, R2, P1 ;  /* 0x000000090b027c25 */ /* 0x000fd000088e0402 */
.L_x_559:
[--C-:B------:R-:W-:Y:S01]  /*17a60*/  SHF.R.U64 R10, R2, UR11, R3.reuse ;  /* 0x0000000b020a7c19 */ /* 0x100fe20008001203 */
[----:B------:R-:W-:Y:S01]  /*17a70*/  ULDC.64 UR8, c[0x0][0x620] ;  /* 0x0001880000087ab9 */ /* 0x000fe20000000a00 */
[----:B------:R-:W-:Y:S01]  /*17a80*/  SHF.R.U32.HI R2, RZ, UR11, R3 ;  /* 0x0000000bff027c19 */ /* 0x000fe20008011603 */
[----:B------:R-:W-:Y:S01]  /*17a90*/  IMAD.MOV.U32 R3, RZ, RZ, R15 ;  /* 0x000000ffff037224 */ /* 0x000fe200078e000f */
[----:B------:R-:W-:Y:S01]  /*17aa0*/  IADD3 R11, P0, RZ, -R10, RZ ;  /* 0x8000000aff0b7210 */ /* 0x000fe20007f1e0ff */
[----:B------:R-:W-:-:S03]  /*17ab0*/  ULDC.64 UR10, c[0x0][0x640] ;  /* 0x00019000000a7ab9 */ /* 0x000fc60000000a00 */
[----:B------:R-:W-:Y:S02]  /*17ac0*/  IADD3.X R2, RZ, ~R2, RZ, P0, !PT ;  /* 0x80000002ff027210 */ /* 0x000fe400007fe4ff */
[----:B------:R-:W-:-:S03]  /*17ad0*/  ISETP.NE.U32.AND P0, PT, RZ, UR10, PT ;  /* 0x0000000aff007c0c */ /* 0x000fc6000bf05070 */
[----:B------:R-:W-:Y:S01]  /*17ae0*/  IMAD R2, R2, UR8, RZ ;  /* 0x0000000802027c24 */ /* 0x000fe2000f8e02ff */
[----:B------:R-:W-:-:S03]  /*17af0*/  ISETP.NE.AND.EX P0, PT, RZ, UR11, PT, P0 ;  /* 0x0000000bff007c0c */ /* 0x000fc6000bf05300 */
[----:B------:R-:W-:Y:S02]  /*17b00*/  IMAD R5, R11, UR9, R2 ;  /* 0x000000090b057c24 */ /* 0x000fe4000f8e0202 */
[----:B------:R-:W-:-:S04]  /*17b10*/  IMAD.MOV.U32 R2, RZ, RZ, R13 ;  /* 0x000000ffff027224 */ /* 0x000fc800078e000d */
[----:B------:R-:W-:Y:S01]  /*17b20*/  IMAD.WIDE.U32 R2, R11, UR8, R2 ;  /* 0x000000080b027c25 */ /* 0x000fe2000f8e0002 */
[----:B------:R-:W-:-:S03]  /*17b30*/  ULDC UR8, c[0x0][0x618] ;  /* 0x0001860000087ab9 */ /* 0x000fc60000000800 */
[----:B------:R-:W-:-:S05]  /*17b40*/  IMAD.IADD R3, R3, 0x1, R5 ;  /* 0x0000000103037824 */ /* 0x000fca00078e0205 */
[--C-:B------:R-:W-:Y:S02]  /*17b50*/  SHF.R.U64 R11, R2, UR8, R3.reuse ;  /* 0x00000008020b7c19 */ /* 0x100fe40008001203 */
[----:B------:R-:W-:Y:S01]  /*17b60*/  SHF.R.U32.HI R2, RZ, UR8, R3 ;  /* 0x00000008ff027c19 */ /* 0x000fe20008011603 */
[----:B------:R-:W-:-:S03]  /*17b70*/  ULDC UR8, c[0x0][0x608] ;  /* 0x0001820000087ab9 */ /* 0x000fc60000000800 */
[--C-:B------:R-:W-:Y:S02]  /*17b80*/  SHF.R.U32.HI R3, RZ, UR8, R2.reuse ;  /* 0x00000008ff037c19 */ /* 0x100fe40008011602 */
[----:B------:R-:W-:Y:S01]  /*17b90*/  SHF.R.U64 R12, R11, UR8, R2 ;  /* 0x000000080b0c7c19 */ /* 0x000fe20008001202 */
[----:B------:R-:W-:Y:S02]  /*17ba0*/  ULDC UR8, c[0x0][0x658] ;  /* 0x0001960000087ab9 */ /* 0x000fe40000000800 */
[--C-:B------:R-:W-:Y:S02]  /*17bb0*/  SHF.R.U32.HI R15, RZ, UR8, R3.reuse ;  /* 0x00000008ff0f7c19 */ /* 0x100fe40008011603 */
[----:B------:R-:W-:-:S03]  /*17bc0*/  SHF.R.U64 R13, R12, UR8, R3 ;  /* 0x000000080c0d7c19 */ /* 0x000fc60008001203 */
[----:B------:R-:W-:Y:S01]  /*17bd0*/  IMAD.MOV.U32 R3, RZ, RZ, R15 ;  /* 0x000000ffff037224 */ /* 0x000fe200078e000f */
[----:B------:R-:W-:Y:S01]  /*17be0*/  MOV R2, R13 ;  /* 0x0000000d00027202 */ /* 0x000fe20000000f00 */
[----:B------:R-:W-:Y:S06]  /*17bf0*/  @!P0 BRA `(.L_x_560) ;  /* 0x0000000000288947 */ /* 0x000fec0003800000 */
[----:B------:R-:W-:Y:S02]  /*17c00*/  ULDC UR8, c[0x0][0x64c] ;  /* 0x0001930000087ab9 */ /* 0x000fe40000000800 */
[----:B------:R-:W-:-:S05]  /*17c10*/  IADD3 R3, P0, R13, UR8, RZ ;  /* 0x000000080d037c10 */ /* 0x000fca000ff1e0ff */
[----:B------:R-:W-:-:S04]  /*17c20*/  IMAD.X R15, RZ, RZ, R15, P0 ;  /* 0x000000ffff0f7224 */ /* 0x000fc800000e060f */
[----:B------:R-:W-:-:S04]  /*17c30*/  IMAD.WIDE.U32 R4, R15, UR10, RZ ;  /* 0x0000000a0f047c25 */ /* 0x000fc8000f8e00ff */
[----:B------:R-:W-:-:S04]  /*17c40*/  IMAD.WIDE.U32 R4, P0, R3, UR11, R4 ;  /* 0x0000000b03047c25 */ /* 0x000fc8000f800004 */
[----:B------:R-:W-:Y:S01]  /*17c50*/  IMAD.WIDE.U32 R2, R3, UR10, RZ ;  /* 0x0000000a03027c25 */ /* 0x000fe2000f8e00ff */
[----:B------:R-:W-:-:S04]  /*17c60*/  MOV R2, R5 ;  /* 0x0000000500027202 */ /* 0x000fc80000000f00 */
[----:B------:R-:W-:Y:S01]  /*17c70*/  IADD3 RZ, P1, R3, R4, RZ ;  /* 0x0000000403ff7210 */ /* 0x000fe20007f3e0ff */
[----:B------:R-:W-:-:S04]  /*17c80*/  IMAD.X R3, RZ, RZ, RZ, P0 ;  /* 0x000000ffff037224 */ /* 0x000fc800000e06ff */
[----:B------:R-:W-:-:S08]  /*17c90*/  IMAD.WIDE.U32.X R2, R15, UR11, R2, P1 ;  /* 0x0000000b0f027c25 */ /* 0x000fd000088e0402 */
.L_x_560:
[----:B------:R-:W-:Y:S01]  /*17ca0*/  ULDC UR8, c[0x0][0x648] ;  /* 0x0001920000087ab9 */ /* 0x000fe20000000800 */
[----:B------:R-:W-:Y:S01]  /*17cb0*/  LOP3.LUT R12, R12, UR6, RZ, 0xc0, !PT ;  /* 0x000000060c0c7c12 */ /* 0x000fe2000f8ec0ff */
[----:B------:R-:W-:Y:S01]  /*17cc0*/  UISETP.NE.AND UP0, UPT, UR45, URZ, UPT ;  /* 0x0000003f2d00728c */ /* 0x000fe2000bf05270 */
[----:B------:R-:W-:Y:S01]  /*17cd0*/  SHF.R.U64 R3, R2, UR8, R3 ;  /* 0x0000000802037c19 */ /* 0x000fe20008001203 */
[----:B------:R-:W-:Y:S01]  /*17ce0*/  ULDC UR8, c[0x0][0x638] ;  /* 0x00018e0000087ab9 */ /* 0x000fe20000000800 */
[----:B------:R-:W-:-:S03]  /*17cf0*/  IMAD.MOV.U32 R4, RZ, RZ, 0x1 ;  /* 0x00000001ff047424 */ /* 0x000fc600078e00ff */
[----:B------:R-:W-:Y:S01]  /*17d00*/  IMAD.MOV R2, RZ, RZ, -R3 ;  /* 0x000000ffff027224 */ /* 0x000fe200078e0a03 */
[----:B------:R-:W-:Y:S01]  /*17d10*/  PLOP3.LUT P0, PT, PT, PT, UP0, 0x40, 0x0 ;  /* 0x000000000000781c */ /* 0x000fe20003f0e808 */
[----:B------:R-:W-:Y:S01]  /*17d20*/  IMAD R5, R3, UR5, R12 ;  /* 0x0000000503057c24 */ /* 0x000fe2000f8e020c */
[----:B------:R-:W-:Y:S01]  /*17d30*/  PLOP3.LUT P1, PT, PT, PT, UP0, 0x40, 0x0 ;  /* 0x000000000000781c */ /* 0x000fe20003f2e808 */
[----:B------:R-:W-:Y:S01]  /*17d40*/  IMAD R13, R2, UR8, R13 ;  /* 0x00000008020d7c24 */ /* 0x000fe2000f8e020d */
[----:B------:R-:W-:Y:S01]  /*17d50*/  ULDC UR8, c[0x0][0x610] ;  /* 0x0001840000087ab9 */ /* 0x000fe20000000800 */
[----:B------:R-:W-:Y:S01]  /*17d60*/  LOP3.LUT R2, R11, UR4, RZ, 0xc0, !PT ;  /* 0x000000040b027c12 */ /* 0x000fe2000f8ec0ff */
[----:B------:R-:W-:Y:S01]  /*17d70*/  IMAD R8, R5, UR8, R8 ;  /* 0x0000000805087c24 */ /* 0x000fe2000f8e0208 */
[----:B------:R-:W-:-:S03]  /*17d80*/  ULDC UR8, c[0x0][0x600] ;  /* 0x0001800000087ab9 */ /* 0x000fc60000000800 */
[----:B------:R-:W-:-:S05]  /*17d90*/  IMAD R13, R13, UR8, R2 ;  /* 0x000000080d0d7c24 */ /* 0x000fca000f8e0202 */
[----:B------:R-:W-:Y:S02]  /*17da0*/  SEL R2, R13, R8, P0 ;  /* 0x000000080d027207 */ /* 0x000fe40000000000 */
[----:B------:R-:W-:-:S07]  /*17db0*/  SEL R3, R8, R13, P1 ;  /* 0x0000000d08037207 */ /* 0x000fce0000800000 */
.L_x_558:
[----:B------:R-:W-:Y:S05]  /*17dc0*/  BSYNC B1 ;  /* 0x0000000000017941 */ /* 0x000fea0003800000 */
.L_x_557:
[----:B------:R-:W-:-:S13]  /*17dd0*/  LOP3.LUT P0, RZ, R4, 0xff, RZ, 0xc0, !PT ;  /* 0x000000ff04ff7812 */ /* 0x000fda000780c0ff */
[----:B------:R-:W-:Y:S05]  /*17de0*/  @P0 BRA `(.L_x_561) ;  /* 0xfffffff000fc0947 */ /* 0x000fea000383ffff */
[----:B------:R-:W-:Y:S05]  /*17df0*/  BSYNC B0 ;  /* 0x0000000000007941 */ /* 0x000fea0003800000 */
.L_x_550:
[----:B------:R-:W-:-:S03]  /*17e00*/  UMOV UR8, 0xffffffff ;  /* 0xffffffff00087882 */ /* 0x000fc60000000000 */
[----:B------:R-:W-:Y:S05]  /*17e10*/  BRA.DIV UR8, `(.L_x_562) ;  /* 0x0000000608847947 */ /* 0x000fea000b800000 */
[----:B------:R-:W-:-:S13]  /*17e20*/  ELECT P6, URZ, PT ;  /* 0x00000000003f782f */ /* 0x000fda00038c0000 */
.L_x_579:
[----:B------:R-:W-:Y:S04]  /*17e30*/  BSSY B0, `(.L_x_563) ;  /* 0x0000047000007945 */ /* 0x000fe80003800000 */
[----:B------:R-:W-:Y:S05]  /*17e40*/  @!P6 BRA `(.L_x_564) ;  /* 0x000000040014e947 */ /* 0x000fea0003800000 */
[----:B------:R-:W-:-:S04]  /*17e50*/  ULOP3.LUT UR8, UR40, 0x2, URZ, 0xfc, !UPT ;  /* 0x0000000228087892 */ /* 0x000fc8000f8efc3f */
[----:B------:R-:W-:-:S06]  /*17e60*/  UISETP.NE.AND UP0, UPT, UR8, 0x3, UPT ;  /* 0x000000030800788c */ /* 0x000fcc000bf05270 */
[----:B------:R-:W-:-:S13]  /*17e70*/  PLOP3.LUT P0, PT, PT, PT, UP0, 0x80, 0x0 ;  /* 0x000000000000781c */ /* 0x000fda0003f0f008 */
[----:B------:R-:W-:Y:S05]  /*17e80*/  @!P0 BRA `(.L_x_565) ;  /* 0x0000000000048947 */ /* 0x000fea0003800000 */
[----:B------:R-:W-:Y:S01]  /*17e90*/  BPT.TRAP 0x1 ;  /* 0x000000040000795c */ /* 0x000fe20000300000 */
.L_x_565:
[----:B------:R-:W0:Y:S01]  /*17ea0*/  S2R R3, SR_CgaCtaId ;  /* 0x0000000000037919 */ /* 0x000e220000008800 */
[----:B------:R-:W-:-:S04]  /*17eb0*/  MOV R0, 0x400 ;  /* 0x0000040000007802 */ /* 0x000fc80000000f00 */
[----:B0-----:R-:W-:Y:S02]  /*17ec0*/  LEA R3, R3, R0, 0x18 ;  /* 0x0000000003037211 */ /* 0x001fe400078ec0ff */
[----:B------:R-:W-:-:S03]  /*17ed0*/  SHF.L.U32 R0, R7, 0x1f, RZ ;  /* 0x0000001f07007819 */ /* 0x000fc600000006ff */
[----:B------:R-:W-:-:S05]  /*17ee0*/  VIADD R3, R3, 0x38 ;  /* 0x0000003803037836 */ /* 0x000fca0000000000 */
[----:B------:R-:W-:-:S04]  /*17ef0*/  LEA R5, R6, R3, 0x3 ;  /* 0x0000000306057211 */ /* 0x000fc800078e18ff */
[----:B------:R-:W0:Y:S02]  /*17f00*/  SYNCS.PHASECHK.TRANS64.TRYWAIT P0, [R5+URZ], R0 ;  /* 0x00000000050075a7 */ /* 0x000e24000800017f */
[----:B0-----:R-:W-:Y:S05]  /*17f10*/  @!P0 BRA `(.L_x_566) ;  /* 0x0000000400648947 */ /* 0x001fea0003800000 */
.L_x_580:
[----:B------:R-:W-:-:S05]  /*17f20*/  VIADD R6, R6, 0x1 ;  /* 0x0000000106067836 */ /* 0x000fca0000000000 */
[----:B------:R-:W-:-:S04]  /*17f30*/  ISETP.NE.AND P0, PT, R6, 0x7, PT ;  /* 0x000000070600780c */ /* 0x000fc80003f05270 */
[----:B0-----:R-:W-:Y:S02]  /*17f40*/  SEL R0, RZ, 0x1, P0 ;  /* 0x00000001ff007807 */ /* 0x001fe40000000000 */
[----:B------:R-:W-:Y:S02]  /*17f50*/  SEL R6, R6, RZ, P0 ;  /* 0x000000ff06067207 */ /* 0x000fe40000000000 */
[----:B------:R-:W-:-:S03]  /*17f60*/  LOP3.LUT R7, R7, R0, RZ, 0x3c, !PT ;  /* 0x0000000007077212 */ /* 0x000fc600078e3cff */
[----:B------:R-:W-:Y:S01]  /*17f70*/  IMAD R5, R6, 0x8, R3 ;  /* 0x0000000806057824 */ /* 0x000fe200078e0203 */
[----:B------:R-:W-:-:S04]  /*17f80*/  SHF.L.U32 R0, R7, 0x1f, RZ ;  /* 0x0000001f07007819 */ /* 0x000fc800000006ff */
[----:B------:R-:W0:Y:S02]  /*17f90*/  SYNCS.PHASECHK.TRANS64.TRYWAIT P0, [R5+URZ], R0 ;  /* 0x00000000050075a7 */ /* 0x000e24000800017f */
[----:B0-----:R-:W-:Y:S05]  /*17fa0*/  @!P0 BRA `(.L_x_567) ;  /* 0x0000000400548947 */ /* 0x001fea0003800000 */
.L_x_581:
[----:B0-----:R-:W-:-:S05]  /*17fb0*/  VIADD R0, R6, 0x1 ;  /* 0x0000000106007836 */ /* 0x001fca0000000000 */
[----:B------:R-:W-:-:S04]  /*17fc0*/  ISETP.NE.AND P0, PT, R0, 0x7, PT ;  /* 0x000000070000780c */ /* 0x000fc80003f05270 */
[----:B------:R-:W-:Y:S02]  /*17fd0*/  SEL R2, RZ, 0x1, P0 ;  /* 0x00000001ff027807 */ /* 0x000fe40000000000 */
[----:B------:R-:W-:Y:S02]  /*17fe0*/  SEL R4, R0, RZ, P0 ;  /* 0x000000ff00047207 */ /* 0x000fe40000000000 */
[----:B------:R-:W-:Y:S02]  /*17ff0*/  LOP3.LUT R7, R7, R2, RZ, 0x3c, !PT ;  /* 0x0000000207077212 */ /* 0x000fe400078e3cff */
[----:B------:R-:W-:Y:S02]  /*18000*/  LEA R5, R4, R3, 0x3 ;  /* 0x0000000304057211 */ /* 0x000fe400078e18ff */
[----:B------:R-:W-:-:S04]  /*18010*/  SHF.L.U32 R0, R7, 0x1f, RZ ;  /* 0x0000001f07007819 */ /* 0x000fc800000006ff */
[----:B------:R-:W0:Y:S02]  /*18020*/  SYNCS.PHASECHK.TRANS64.TRYWAIT P0, [R5+URZ], R0 ;  /* 0x00000000050075a7 */ /* 0x000e24000800017f */
[----:B0-----:R-:W-:Y:S05]  /*18030*/  @!P0 BRA `(.L_x_568) ;  /* 0x0000000400448947 */ /* 0x001fea0003800000 */
.L_x_582:
[----:B0-----:R-:W-:-:S05]  /*18040*/  VIADD R0, R4, 0x1 ;  /* 0x0000000104007836 */ /* 0x001fca0000000000 */
[----:B------:R-:W-:-:S04]  /*18050*/  ISETP.NE.AND P0, PT, R0, 0x7, PT ;  /* 0x000000070000780c */ /* 0x000fc80003f05270 */
[----:B------:R-:W-:Y:S02]  /*18060*/  SEL R2, RZ, 0x1, P0 ;  /* 0x00000001ff027807 */ /* 0x000fe40000000000 */
[----:B------:R-:W-:Y:S02]  /*18070*/  SEL R4, R0, RZ, P0 ;  /* 0x000000ff00047207 */ /* 0x000fe40000000000 */
[----:B------:R-:W-:-:S03]  /*18080*/  LOP3.LUT R7, R7, R2, RZ, 0x3c, !PT ;  /* 0x0000000207077212 */ /* 0x000fc600078e3cff */
[----:B------:R-:W-:Y:S01]  /*18090*/  IMAD R5, R4, 0x8, R3 ;  /* 0x0000000804057824 */ /* 0x000fe200078e0203 */
[----:B------:R-:W-:-:S04]  /*180a0*/  SHF.L.U32 R0, R7, 0x1f, RZ ;  /* 0x0000001f07007819 */ /* 0x000fc800000006ff */
[----:B------:R-:W0:Y:S02]  /*180b0*/  SYNCS.PHASECHK.TRANS64.TRYWAIT P0, [R5+URZ], R0 ;  /* 0x00000000050075a7 */ /* 0x000e24000800017f */
[----:B0-----:R-:W-:Y:S05]  /*180c0*/  @!P0 BRA `(.L_x_569) ;  /* 0x0000000400348947 */ /* 0x001fea0003800000 */
.L_x_583:
        /* <DEDUP_REMOVED lines=9> */
.L_x_584:
        /* <DEDUP_REMOVED lines=9> */
.L_x_585:
[----:B0-----:R-:W-:-:S05]  /*181f0*/  VIADD R0, R4, 0x1 ;  /* 0x0000000104007836 */ /* 0x001fca0000000000 */
[----:B------:R-:W-:-:S04]  /*18200*/  ISETP.NE.AND P0, PT, R0, 0x7, PT ;  /* 0x000000070000780c */ /* 0x000fc80003f05270 */
[----:B------:R-:W-:Y:S02]  /*18210*/  SEL R2, RZ, 0x1, P0 ;  /* 0x00000001ff027807 */ /* 0x000fe40000000000 */
[----:B------:R-:W-:Y:S02]  /*18220*/  SEL R0, R0, RZ, P0 ;  /* 0x000000ff00007207 */ /* 0x000fe40000000000 */
[----:B------:R-:W-:Y:S02]  /*18230*/  LOP3.LUT R2, R7, R2, RZ, 0x3c, !PT ;  /* 0x0000000207027212 */ /* 0x000fe400078e3cff */
[----:B------:R-:W-:Y:S02]  /*18240*/  LEA R3, R0, R3, 0x3 ;  /* 0x0000000300037211 */ /* 0x000fe400078e18ff */
[----:B------:R-:W-:-:S07]  /*18250*/  SHF.L.U32 R0, R2, 0x1f, RZ ;  /* 0x0000001f02007819 */ /* 0x000fce00000006ff */
.L_x_572:
[----:B0-----:R0:W1:Y:S02]  /*18260*/  SYNCS.PHASECHK.TRANS64.TRYWAIT P0, [R3+URZ], R0 ;  /* 0x00000000030075a7 */ /* 0x001064000800017f */
[----:B-1----:R-:W-:Y:S05]  /*18270*/  @!P0 NANOSLEEP.SYNCS 0x989680 ;  /* 0x009896800000895d */ /* 0x002fea0003900000 */
[----:B------:R-:W1:Y:S02]  /*18280*/  @!P0 SYNCS.PHASECHK.TRANS64 P0, [R3+URZ], R0 ;  /* 0x00000000030085a7 */ /* 0x000e64000800007f */
[----:B-1----:R-:W-:Y:S05]  /*18290*/  @!P0 BRA `(.L_x_572) ;  /* 0xfffffffc00f08947 */ /* 0x002fea000383ffff */
.L_x_564:
[----:B------:R-:W-:Y:S05]  /*182a0*/  BSYNC B0 ;  /* 0x0000000000007941 */ /* 0x000fea0003800000 */
.L_x_563:
[----:B------:R-:W-:Y:S05]  /*182b0*/  EXIT ;  /* 0x000000000000794d */ /* 0x000fea0003800000 */
.L_x_21:
[----:B-1----:R1:W2:Y:S02]  /*182c0*/  SYNCS.PHASECHK.TRANS64.TRYWAIT P1, [R4+URZ], R3 ;  /* 0x00000003040075a7 */ /* 0x0022a4000802017f */
[----:B--2---:R-:W-:Y:S05]  /*182d0*/  @!P1 NANOSLEEP.SYNCS 0x989680 ;  /* 0x009896800000995d */ /* 0x004fea0003900000 */
[----:B------:R-:W2:Y:S02]  /*182e0*/  @!P1 SYNCS.PHASECHK.TRANS64 P1, [R4+URZ], R3 ;  /* 0x00000003040095a7 */ /* 0x000ea4000802007f */
[----:B--2---:R-:W-:Y:S05]  /*182f0*/  @!P1 BRA `(.L_x_21) ;  /* 0xfffffffc00f09947 */ /* 0x004fea000383ffff */
[----:B------:R-:W-:Y:S05]  /*18300*/  BRA `(.L_x_20) ;  /* 0xfffffe9000f87947 */ /* 0x000fea000383ffff */
.L_x_26:
[----:B-1----:R1:W2:Y:S02]  /*18310*/  SYNCS.PHASECHK.TRANS64.TRYWAIT P1, [R5+URZ], R6 ;  /* 0x00000006050075a7 */ /* 0x0022a4000802017f */
[----:B--2---:R-:W-:Y:S05]  /*18320*/  @!P1 NANOSLEEP.SYNCS 0x989680 ;  /* 0x009896800000995d */ /* 0x004fea0003900000 */
[----:B------:R-:W2:Y:S02]  /*18330*/  @!P1 SYNCS.PHASECHK.TRANS64 P1, [R5+URZ], R6 ;  /* 0x00000006050095a7 */ /* 0x000ea4000802007f */
[----:B--2---:R-:W-:Y:S05]  /*18340*/  @!P1 BRA `(.L_x_26) ;  /* 0xfffffffc00f09947 */ /* 0x004fea000383ffff */
[----:B------:R-:W-:Y:S05]  /*18350*/  BRA `(.L_x_25) ;  /* 0xfffffea800587947 */ /* 0x000fea000383ffff */
.L_x_551:
[----:B------:R-:W-:Y:S01]  /*18360*/  BSSY B1, `(.L_x_573) ;  /* 0x0000006000017945 */ /* 0x000fe20003800000 */
[----:B------:R-:W-:-:S07]  /*18370*/  IMAD.MOV.U32 R15, RZ, RZ, -0x1 ;  /* 0xffffffffff0f7424 */ /* 0x000fce00078e00ff */
[----:B------:R-:W-:Y:S05]  /*18380*/  WARPSYNC.COLLECTIVE R15, `(.L_x_574) ;  /* 0x000000000f0c7348 */ /* 0x000fea0003c00000 */
[----:B------:R-:W-:Y:S02]  /*18390*/  ELECT P6, UR62, PT ;  /* 0x00000000003e782f */ /* 0x000fe400038c0000 */
[----:B------:R-:W-:Y:S01]  /*183a0*/  MOV R14, UR62 ;  /* 0x0000003e000e7c02 */ /* 0x000fe20008000f00 */
[----:B------:R-:W-:Y:S10]  /*183b0*/  ENDCOLLECTIVE ;  /* 0x000000000000791b */ /* 0x000ff40003800000 */
.L_x_574:
[----:B------:R-:W-:Y:S05]  /*183c0*/  BSYNC B1 ;  /* 0x0000000000017941 */ /* 0x000fea0003800000 */
.L_x_573:
[----:B------:R-:W-:Y:S05]  /*183d0*/  BRA `(.L_x_575) ;  /* 0xffffffec008c7947 */ /* 0x000fea000383ffff */
.L_x_554:
[----:B0-----:R0:W2:Y:S02]  /*183e0*/  SYNCS.PHASECHK.TRANS64.TRYWAIT P0, [R8+URZ+0x38], R11 ;  /* 0x0000380b080075a7 */ /* 0x0010a4000800017f */
[----:B--2---:R-:W-:Y:S05]  /*183f0*/  @!P0 NANOSLEEP.SYNCS 0x989680 ;  /* 0x009896800000895d */ /* 0x004fea0003900000 */
[----:B------:R-:W2:Y:S02]  /*18400*/  @!P0 SYNCS.PHASECHK.TRANS64 P0, [R8+URZ+0x38], R11 ;  /* 0x0000380b080085a7 */ /* 0x000ea4000800007f */
[----:B--2---:R-:W-:Y:S05]  /*18410*/  @!P0 BRA `(.L_x_554) ;  /* 0xfffffffc00f08947 */ /* 0x004fea000383ffff */
[----:B------:R-:W-:Y:S05]  /*18420*/  BRA `(.L_x_576) ;  /* 0xffffffec00d07947 */ /* 0x000fea000383ffff */
.L_x_562:
[----:B------:R-:W-:Y:S01]  /*18430*/  BSSY B0, `(.L_x_577) ;  /* 0x0000006000007945 */ /* 0x000fe20003800000 */
[----:B------:R-:W-:-:S07]  /*18440*/  IMAD.MOV.U32 R15, RZ, RZ, -0x1 ;  /* 0xffffffffff0f7424 */ /* 0x000fce00078e00ff */
[----:B------:R-:W-:Y:S05]  /*18450*/  WARPSYNC.COLLECTIVE R15, `(.L_x_578) ;  /* 0x000000000f0c7348 */ /* 0x000fea0003c00000 */
[----:B------:R-:W-:Y:S02]  /*18460*/  ELECT P6, UR62, PT ;  /* 0x00000000003e782f */ /* 0x000fe400038c0000 */
[----:B------:R-:W-:Y:S01]  /*18470*/  MOV R14, UR62 ;  /* 0x0000003e000e7c02 */ /* 0x000fe20008000f00 */
[----:B------:R-:W-:Y:S10]  /*18480*/  ENDCOLLECTIVE ;  /* 0x000000000000791b */ /* 0x000ff40003800000 */
.L_x_578:
[----:B------:R-:W-:Y:S05]  /*18490*/  BSYNC B0 ;  /* 0x0000000000007941 */ /* 0x000fea0003800000 */
.L_x_577:
[----:B------:R-:W-:Y:S05]  /*184a0*/  BRA `(.L_x_579) ;  /* 0xfffffff800607947 */ /* 0x000fea000383ffff */
.L_x_566:
[----:B0-----:R0:W1:Y:S02]  /*184b0*/  SYNCS.PHASECHK.TRANS64.TRYWAIT P0, [R5+URZ], R0 ;  /* 0x00000000050075a7 */ /* 0x001064000800017f */
[----:B-1----:R-:W-:Y:S05]  /*184c0*/  @!P0 NANOSLEEP.SYNCS 0x989680 ;  /* 0x009896800000895d */ /* 0x002fea0003900000 */
[----:B------:R-:W1:Y:S02]  /*184d0*/  @!P0 SYNCS.PHASECHK.TRANS64 P0, [R5+URZ], R0 ;  /* 0x00000000050085a7 */ /* 0x000e64000800007f */
[----:B-1----:R-:W-:Y:S05]  /*184e0*/  @!P0 BRA `(.L_x_566) ;  /* 0xfffffffc00f08947 */ /* 0x002fea000383ffff */
[----:B------:R-:W-:Y:S05]  /*184f0*/  BRA `(.L_x_580) ;  /* 0xfffffff800887947 */ /* 0x000fea000383ffff */
.L_x_567:
[----:B0-----:R0:W1:Y:S02]  /*18500*/  SYNCS.PHASECHK.TRANS64.TRYWAIT P0, [R5+URZ], R0 ;  /* 0x00000000050075a7 */ /* 0x001064000800017f */
[----:B-1----:R-:W-:Y:S05]  /*18510*/  @!P0 NANOSLEEP.SYNCS 0x989680 ;  /* 0x009896800000895d */ /* 0x002fea0003900000 */
[----:B------:R-:W1:Y:S02]  /*18520*/  @!P0 SYNCS.PHASECHK.TRANS64 P0, [R5+URZ], R0 ;  /* 0x00000000050085a7 */ /* 0x000e64000800007f */
[----:B-1----:R-:W-:Y:S05]  /*18530*/  @!P0 BRA `(.L_x_567) ;  /* 0xfffffffc00f08947 */ /* 0x002fea000383ffff */
[----:B------:R-:W-:Y:S05]  /*18540*/  BRA `(.L_x_581) ;  /* 0xfffffff800987947 */ /* 0x000fea000383ffff */
.L_x_568:
[----:B0-----:R0:W1:Y:S02]  /*18550*/  SYNCS.PHASECHK.TRANS64.TRYWAIT P0, [R5+URZ], R0 ;  /* 0x00000000050075a7 */ /* 0x001064000800017f */
[----:B-1----:R-:W-:Y:S05]  /*18560*/  @!P0 NANOSLEEP.SYNCS 0x989680 ;  /* 0x009896800000895d */ /* 0x002fea0003900000 */
[----:B------:R-:W1:Y:S02]  /*18570*/  @!P0 SYNCS.PHASECHK.TRANS64 P0, [R5+URZ], R0 ;  /* 0x00000000050085a7 */ /* 0x000e64000800007f */
[----:B-1----:R-:W-:Y:S05]  /*18580*/  @!P0 BRA `(.L_x_568) ;  /* 0xfffffffc00f08947 */ /* 0x002fea000383ffff */
[----:B------:R-:W-:Y:S05]  /*18590*/  BRA `(.L_x_582) ;  /* 0xfffffff800a87947 */ /* 0x000fea000383ffff */
.L_x_569:
[----:B0-----:R0:W1:Y:S02]  /*185a0*/  SYNCS.PHASECHK.TRANS64.TRYWAIT P0, [R5+URZ], R0 ;  /* 0x00000000050075a7 */ /* 0x001064000800017f */
[----:B-1----:R-:W-:Y:S05]  /*185b0*/  @!P0 NANOSLEEP.SYNCS 0x989680 ;  /* 0x009896800000895d */ /* 0x002fea0003900000 */
[----:B------:R-:W1:Y:S02]  /*185c0*/  @!P0 SYNCS.PHASECHK.TRANS64 P0, [R5+URZ], R0 ;  /* 0x00000000050085a7 */ /* 0x000e64000800007f */
[----:B-1----:R-:W-:Y:S05]  /*185d0*/  @!P0 BRA `(.L_x_569) ;  /* 0xfffffffc00f08947 */ /* 0x002fea000383ffff */
[----:B------:R-:W-:Y:S05]  /*185e0*/  BRA `(.L_x_583) ;  /* 0xfffffff800b87947 */ /* 0x000fea000383ffff */
.L_x_570:
[----:B0-----:R0:W1:Y:S02]  /*185f0*/  SYNCS.PHASECHK.TRANS64.TRYWAIT P0, [R5+URZ], R0 ;  /* 0x00000000050075a7 */ /* 0x001064000800017f */
[----:B-1----:R-:W-:Y:S05]  /*18600*/  @!P0 NANOSLEEP.SYNCS 0x989680 ;  /* 0x009896800000895d */ /* 0x002fea0003900000 */
[----:B------:R-:W1:Y:S02]  /*18610*/  @!P0 SYNCS.PHASECHK.TRANS64 P0, [R5+URZ], R0 ;  /* 0x00000000050085a7 */ /* 0x000e64000800007f */
[----:B-1----:R-:W-:Y:S05]  /*18620*/  @!P0 BRA `(.L_x_570) ;  /* 0xfffffffc00f08947 */ /* 0x002fea000383ffff */
[----:B------:R-:W-:Y:S05]  /*18630*/  BRA `(.L_x_584) ;  /* 0xfffffff800c87947 */ /* 0x000fea000383ffff */
.L_x_571:
[----:B0-----:R0:W1:Y:S02]  /*18640*/  SYNCS.PHASECHK.TRANS64.TRYWAIT P0, [R5+URZ], R0 ;  /* 0x00000000050075a7 */ /* 0x001064000800017f */
[----:B-1----:R-:W-:Y:S05]  /*18650*/  @!P0 NANOSLEEP.SYNCS 0x989680 ;  /* 0x009896800000895d */ /* 0x002fea0003900000 */
[----:B------:R-:W1:Y:S02]  /*18660*/  @!P0 SYNCS.PHASECHK.TRANS64 P0, [R5+URZ], R0 ;  /* 0x00000000050085a7 */ /* 0x000e64000800007f */
[----:B-1----:R-:W-:Y:S05]  /*18670*/  @!P0 BRA `(.L_x_571) ;  /* 0xfffffffc00f08947 */ /* 0x002fea000383ffff */
[----:B------:R-:W-:Y:S05]  /*18680*/  BRA `(.L_x_585) ;  /* 0xfffffff800d87947 */ /* 0x000fea000383ffff */
.L_x_586:
[----:B------:R-:W-:-:S00]  /*18690*/  BRA `(.L_x_586) ;  /* 0xfffffffc00fc7947 */ /* 0x000fc0000383ffff */
[----:B------:R-:W-:-:S00]  /*186a0*/  NOP ;  /* 0x0000000000007918 */ /* 0x000fc00000000000 */
        /* <DEDUP_REMOVED lines=13> */
.L_x_587:


//--------------------- .nv.global.init           --------------------------
	.section	.nv.global.init,"aw",@progbits
.nv.global.init:
	.type		$str$22,@object
	.size		$str$22,($str$23 - $str$22)
$str$22:
        /*0000*/ 	.byte	0x6b, 0x5f, 0x74, 0x69, 0x6c, 0x65, 0x5f, 0x63, 0x6f, 0x75, 0x6e, 0x74, 0x20, 0x3e, 0x3d, 0x20
        /*0010*/ 	.byte	0x31, 0x00
	.type		$str$23,@object
	.size		$str$23,(__unnamed_1 - $str$23)
$str$23:
        /*0012*/ 	.byte	0x2f, 0x74, 0x6d, 0x70, 0x2f, 0x63, 0x75, 0x74, 0x6c, 0x61, 0x73, 0x73, 0x5f, 0x73, 0x77, 0x65
        /*0022*/ 	.byte	0x65, 0x70, 0x5f, 0x73, 0x72, 0x63, 0x2f, 0x69, 0x6e, 0x63, 0x6c, 0x75, 0x64, 0x65, 0x2f, 0x63
        /*0032*/ 	.byte	0x75, 0x74, 0x6c, 0x61, 0x73, 0x73, 0x2f, 0x67, 0x65, 0x6d, 0x6d, 0x2f, 0x63, 0x6f, 0x6c, 0x6c
        /*0042*/ 	.byte	0x65, 0x63, 0x74, 0x69, 0x76, 0x65, 0x2f, 0x73, 0x6d, 0x39, 0x30, 0x5f, 0x6d, 0x6d, 0x61, 0x5f
        /*0052*/ 	.byte	0x74, 0x6d, 0x61, 0x5f, 0x67, 0x6d, 0x6d, 0x61, 0x5f, 0x73, 0x73, 0x5f, 0x77, 0x61, 0x72, 0x70
        /*0062*/ 	.byte	0x73, 0x70, 0x65, 0x63, 0x69, 0x61, 0x6c, 0x69, 0x7a, 0x65, 0x64, 0x2e, 0x68, 0x70, 0x70, 0x00
	.type		__unnamed_1,@object
	.size		__unnamed_1,(.L_0 - __unnamed_1)
__unnamed_1:
        /* <DEDUP_REMOVED lines=181> */
        /*0bc2*/ 	.byte	0x65, 0x6e, 0x74, 0x69, 0x74, 0x79, 0x5d, 0x00
.L_0:


//--------------------- .nv.shared._ZN7cutlass13device_kernelINS_4gemm6kernel13GemmUniversalIN4cute5tupleIJiiiiEEENS1_10collective13CollectiveMmaINS1_34MainloopSm90TmaGmmaWarpSpecializedILi7ENS5_IJNS4_1CILi1EEENSA_ILi8EEESB_EEENS1_35KernelTmaWarpSpecializedCooperativeEEENS5_IJNSA_ILi256EEESG_NSA_ILi32EEEEEENS_6half_tENS5_IJlSB_lEEESJ_SK_NS4_8TiledMMAINS4_8MMA_AtomIJNS4_4SM904GMMA26MMA_64x256x16_F32F16F16_SSILNSO_5MajorE0ELSQ_0ELNSO_7ScaleInE1ELSR_1EEEEEENS4_6LayoutINS5_IJNSA_ILi2EEESB_SB_EEENS5_IJSB_NSA_ILi0EEESX_EEEEENS5_IJNS4_10UnderscoreES10_S10_EEEEENS4_23SM90_TMA_LOAD_MULTICASTENS4_14ComposedLayoutINS4_7SwizzleILi2ELi4ELi3EEENS4_18smem_ptr_flag_bitsILi16EEENSU_INS5_IJSC_SH_EEENS5_IJSH_SB_EEEEEEEvNS4_8identityENS4_13SM90_TMA_LOADES1C_vS1D_EENS_8epilogue10collective6detail29Sm90TmaWarpSpecializedAdapterINS1H_15DefaultEpilogueISJ_SK_SK_NS1G_6thread17LinearCombinationISJ_Li1EffLNS1L_9ScaleType4KindE0ELNS_15FloatRoundStyleE2ESJ_EENS1_15EpilogueDefaultEEEEEvvEEEEvNT_6ParamsE --------------------------
	.section	.nv.shared._ZN7cutlass13device_kernelINS_4gemm6kernel13GemmUniversalIN4cute5tupleIJiiiiEEENS1_10collective13CollectiveMmaINS1_34MainloopSm90TmaGmmaWarpSpecializedILi7ENS5_IJNS4_1CILi1EEENSA_ILi8EEESB_EEENS1_35KernelTmaWarpSpecializedCooperativeEEENS5_IJNSA_ILi256EEESG_NSA_ILi32EEEEEENS_6half_tENS5_IJlSB_lEEESJ_SK_NS4_8TiledMMAINS4_8MMA_AtomIJNS4_4SM904GMMA26MMA_64x256x16_F32F16F16_SSILNSO_5MajorE0ELSQ_0ELNSO_7ScaleInE1ELSR_1EEEEEENS4_6LayoutINS5_IJNSA_ILi2EEESB_SB_EEENS5_IJSB_NSA_ILi0EEESX_EEEEENS5_IJNS4_10UnderscoreES10_S10_EEEEENS4_23SM90_TMA_LOAD_MULTICASTENS4_14ComposedLayoutINS4_7SwizzleILi2ELi4ELi3EEENS4_18smem_ptr_flag_bitsILi16EEENSU_INS5_IJSC_SH_EEENS5_IJSH_SB_EEEEEEEvNS4_8identityENS4_13SM90_TMA_LOADES1C_vS1D_EENS_8epilogue10collective6detail29Sm90TmaWarpSpecializedAdapterINS1H_15DefaultEpilogueISJ_SK_SK_NS1G_6thread17LinearCombinationISJ_Li1EffLNS1L_9ScaleType4KindE0ELNS_15FloatRoundStyleE2ESJ_EENS1_15EpilogueDefaultEEEEEvvEEEEvNT_6ParamsE,"aw",@nobits
	.sectionflags	@""
	.align	16
	.zero		1024


//--------------------- .nv.shared.reserved.0     --------------------------
	.section	.nv.shared.reserved.0,"aw",@nobits
	.weak		__nv_reservedSMEM_offset_0_alias
	.size		__nv_reservedSMEM_offset_0_alias, 0, 0
	.other		__nv_reservedSMEM_offset_0_alias,@"STO_CUDA_RESERVED_SHARED STV_DEFAULT"
__nv_reservedSMEM_offset_0_alias:
	.zero		0


//--------------------- .nv.global                --------------------------
	.section	.nv.global,"aw",@nobits
.nv.global:
	.type		_ZN40_INTERNAL_d90f0e2c_4_k_cu_9772408a_250574cute1_E,@object
	.size		_ZN40_INTERNAL_d90f0e2c_4_k_cu_9772408a_250574cute1_E,(_ZN40_INTERNAL_d90f0e2c_4_k_cu_9772408a_250574cuda3std3__45__cpo6cbeginE - _ZN40_INTERNAL_d90f0e2c_4_k_cu_9772408a_250574cute1_E)
_ZN40_INTERNAL_d90f0e2c_4_k_cu_9772408a_250574cute1_E:
	.zero		1
	.type		_ZN40_INTERNAL_d90f0e2c_4_k_cu_9772408a_250574cuda3std3__45__cpo6cbeginE,@object
	.size		_ZN40_INTERNAL_d90f0e2c_4_k_cu_9772408a_250574cuda3std3__45__cpo6cbeginE,(_ZN40_INTERNAL_d90f0e2c_4_k_cu_9772408a_250574cuda3std3__48in_placeE - _ZN40_INTERNAL_d90f0e2c_4_k_cu_9772408a_250574cuda3std3__45__cpo6cbeginE)
_ZN40_INTERNAL_d90f0e2c_4_k_cu_9772408a_250574cuda3std3__45__cpo6cbeginE:
	.zero		1
	.type		_ZN40_INTERNAL_d90f0e2c_4_k_cu_9772408a_250574cuda3std3__48in_placeE,@object
	.size		_ZN40_INTERNAL_d90f0e2c_4_k_cu_9772408a_250574cuda3std3__48in_placeE,(_ZN40_INTERNAL_d90f0e2c_4_k_cu_9772408a_250574cuda3std6ranges3__45__cpo9iter_moveE - _ZN40_INTERNAL_d90f0e2c_4_k_cu_9772408a_250574cuda3std3__48in_placeE)
_ZN40_INTERNAL_d90f0e2c_4_k_cu_9772408a_250574cuda3std3__48in_placeE:
	.zero		1
	.type		_ZN40_INTERNAL_d90f0e2c_4_k_cu_9772408a_250574cuda3std6ranges3__45__cpo9iter_moveE,@object
	.size		_ZN40_INTERNAL_d90f0e2c_4_k_cu_9772408a_250574cuda3std6ranges3__45__cpo9iter_moveE,(_ZN40_INTERNAL_d90f0e2c_4_k_cu_9772408a_250574cuda3std3__45__cpo5beginE - _ZN40_INTERNAL_d90f0e2c_4_k_cu_9772408a_250574cuda3std6ranges3__45__cpo9iter_moveE)
_ZN40_INTERNAL_d90f0e2c_4_k_cu_9772408a_250574cuda3std6ranges3__45__cpo9iter_moveE:
	.zero		1
	.type		_ZN40_INTERNAL_d90f0e2c_4_k_cu_9772408a_250574cuda3std3__45__cpo5beginE,@object
	.size		_ZN40_INTERNAL_d90f0e2c_4_k_cu_9772408a_250574cuda3std3__45__cpo5beginE,(_ZN40_INTERNAL_d90f0e2c_4_k_cu_9772408a_250574cuda3std3__442_GLOBAL__N__d90f0e2c_4_k_cu_9772408a_250576ignoreE - _ZN40_INTERNAL_d90f0e2c_4_k_cu_9772408a_250574cuda3std3__45__cpo5beginE)
_ZN40_INTERNAL_d90f0e2c_4_k_cu_9772408a_250574cuda3std3__45__cpo5beginE:
	.zero		1
	.type		_ZN40_INTERNAL_d90f0e2c_4_k_cu_9772408a_250574cuda3std3__442_GLOBAL__N__d90f0e2c_4_k_cu_9772408a_250576ignoreE,@object
	.size		_ZN40_INTERNAL_d90f0e2c_4_k_cu_9772408a_250574cuda3std3__442_GLOBAL__N__d90f0e2c_4_k_cu_9772408a_250576ignoreE,(_ZN40_INTERNAL_d90f0e2c_4_k_cu_9772408a_250574cute7productE - _ZN40_INTERNAL_d90f0e2c_4_k_cu_9772408a_250574cuda3std3__442_GLOBAL__N__d90f0e2c_4_k_cu_9772408a_250576ignoreE)
_ZN40_INTERNAL_d90f0e2c_4_k_cu_9772408a_250574cuda3std3__442_GLOBAL__N__d90f0e2c_4_k_cu_9772408a_250576ignoreE:
	.zero		1
	.type		_ZN40_INTERNAL_d90f0e2c_4_k_cu_9772408a_250574cute7productE,@object
	.size		_ZN40_INTERNAL_d90f0e2c_4_k_cu_9772408a_250574cute7productE,(_ZN40_INTERNAL_d90f0e2c_4_k_cu_9772408a_250574cuda3std3__45__cpo3endE - _ZN40_INTERNAL_d90f0e2c_4_k_cu_9772408a_250574cute7productE)
_ZN40_INTERNAL_d90f0e2c_4_k_cu_9772408a_250574cute7productE:
	.zero		1
	.type		_ZN40_INTERNAL_d90f0e2c_4_k_cu_9772408a_250574cuda3std3__45__cpo3endE,@object
	.size		_ZN40_INTERNAL_d90f0e2c_4_k_cu_9772408a_250574cuda3std3__45__cpo3endE,(_ZN40_INTERNAL_d90f0e2c_4_k_cu_9772408a_250574cuda3std3__419piecewise_constructE - _ZN40_INTERNAL_d90f0e2c_4_k_cu_9772408a_250574cuda3std3__45__cpo3endE)
_ZN40_INTERNAL_d90f0e2c_4_k_cu_9772408a_250574cuda3std3__45__cpo3endE:
	.zero		1
	.type		_ZN40_INTERNAL_d90f0e2c_4_k_cu_9772408a_250574cuda3std3__419piecewise_constructE,@object
	.size		_ZN40_INTERNAL_d90f0e2c_4_k_cu_9772408a_250574cuda3std3__419piecewise_constructE,(_ZN40_INTERNAL_d90f0e2c_4_k_cu_9772408a_250574cuda3std3__45__cpo4cendE - _ZN40_INTERNAL_d90f0e2c_4_k_cu_9772408a_250574cuda3std3__419piecewise_constructE)
_ZN40_INTERNAL_d90f0e2c_4_k_cu_9772408a_250574cuda3std3__419piecewise_constructE:
	.zero		1
	.type		_ZN40_INTERNAL_d90f0e2c_4_k_cu_9772408a_250574cuda3std3__45__cpo4cendE,@object
	.size		_ZN40_INTERNAL_d90f0e2c_4_k_cu_9772408a_250574cuda3std3__45__cpo4cendE,(_ZN40_INTERNAL_d90f0e2c_4_k_cu_9772408a_250574cuda3std6ranges3__45__cpo4swapE - _ZN40_INTERNAL_d90f0e2c_4_k_cu_9772408a_250574cuda3std3__45__cpo4cendE)
_ZN40_INTERNAL_d90f0e2c_4_k_cu_9772408a_250574cuda3std3__45__cpo4cendE:
	.zero		1
	.type		_ZN40_INTERNAL_d90f0e2c_4_k_cu_9772408a_250574cuda3std6ranges3__45__cpo4swapE,@object
	.size		_ZN40_INTERNAL_d90f0e2c_4_k_cu_9772408a_250574cuda3std6ranges3__45__cpo4swapE,(.L_8 - _ZN40_INTERNAL_d90f0e2c_4_k_cu_9772408a_250574cuda3std6ranges3__45__cpo4swapE)
_ZN40_INTERNAL_d90f0e2c_4_k_cu_9772408a_250574cuda3std6ranges3__45__cpo4swapE:
	.zero		1
.L_8:


//--------------------- .nv.constant0._ZN7cutlass13device_kernelINS_4gemm6kernel13GemmUniversalIN4cute5tupleIJiiiiEEENS1_10collective13CollectiveMmaINS1_34MainloopSm90TmaGmmaWarpSpecializedILi7ENS5_IJNS4_1CILi1EEENSA_ILi8EEESB_EEENS1_35KernelTmaWarpSpecializedCooperativeEEENS5_IJNSA_ILi256EEESG_NSA_ILi32EEEEEENS_6half_tENS5_IJlSB_lEEESJ_SK_NS4_8TiledMMAINS4_8MMA_AtomIJNS4_4SM904GMMA26MMA_64x256x16_F32F16F16_SSILNSO_5MajorE0ELSQ_0ELNSO_7ScaleInE1ELSR_1EEEEEENS4_6LayoutINS5_IJNSA_ILi2EEESB_SB_EEENS5_IJSB_NSA_ILi0EEESX_EEEEENS5_IJNS4_10UnderscoreES10_S10_EEEEENS4_23SM90_TMA_LOAD_MULTICASTENS4_14ComposedLayoutINS4_7SwizzleILi2ELi4ELi3EEENS4_18smem_ptr_flag_bitsILi16EEENSU_INS5_IJSC_SH_EEENS5_IJSH_SB_EEEEEEEvNS4_8identityENS4_13SM90_TMA_LOADES1C_vS1D_EENS_8epilogue10collective6detail29Sm90TmaWarpSpecializedAdapterINS1H_15DefaultEpilogueISJ_SK_SK_NS1G_6thread17LinearCombinationISJ_Li1EffLNS1L_9ScaleType4KindE0ELNS_15FloatRoundStyleE2ESJ_EENS1_15EpilogueDefaultEEEEEvvEEEEvNT_6ParamsE --------------------------
	.section	.nv.constant0._ZN7cutlass13device_kernelINS_4gemm6kernel13GemmUniversalIN4cute5tupleIJiiiiEEENS1_10collective13CollectiveMmaINS1_34MainloopSm90TmaGmmaWarpSpecializedILi7ENS5_IJNS4_1CILi1EEENSA_ILi8EEESB_EEENS1_35KernelTmaWarpSpecializedCooperativeEEENS5_IJNSA_ILi256EEESG_NSA_ILi32EEEEEENS_6half_tENS5_IJlSB_lEEESJ_SK_NS4_8TiledMMAINS4_8MMA_AtomIJNS4_4SM904GMMA26MMA_64x256x16_F32F16F16_SSILNSO_5MajorE0ELSQ_0ELNSO_7ScaleInE1ELSR_1EEEEEENS4_6LayoutINS5_IJNSA_ILi2EEESB_SB_EEENS5_IJSB_NSA_ILi0EEESX_EEEEENS5_IJNS4_10UnderscoreES10_S10_EEEEENS4_23SM90_TMA_LOAD_MULTICASTENS4_14ComposedLayoutINS4_7SwizzleILi2ELi4ELi3EEENS4_18smem_ptr_flag_bitsILi16EEENSU_INS5_IJSC_SH_EEENS5_IJSH_SB_EEEEEEEvNS4_8identityENS4_13SM90_TMA_LOADES1C_vS1D_EENS_8epilogue10collective6detail29Sm90TmaWarpSpecializedAdapterINS1H_15DefaultEpilogueISJ_SK_SK_NS1G_6thread17LinearCombinationISJ_Li1EffLNS1L_9ScaleType4KindE0ELNS_15FloatRoundStyleE2ESJ_EENS1_15EpilogueDefaultEEEEEvvEEEEvNT_6ParamsE,"a",@progbits
	.sectionflags	@""
	.align	4
.nv.constant0._ZN7cutlass13device_kernelINS_4gemm6kernel13GemmUniversalIN4cute5tupleIJiiiiEEENS1_10collective13CollectiveMmaINS1_34MainloopSm90TmaGmmaWarpSpecializedILi7ENS5_IJNS4_1CILi1EEENSA_ILi8EEESB_EEENS1_35KernelTmaWarpSpecializedCooperativeEEENS5_IJNSA_ILi256EEESG_NSA_ILi32EEEEEENS_6half_tENS5_IJlSB_lEEESJ_SK_NS4_8TiledMMAINS4_8MMA_AtomIJNS4_4SM904GMMA26MMA_64x256x16_F32F16F16_SSILNSO_5MajorE0ELSQ_0ELNSO_7ScaleInE1ELSR_1EEEEEENS4_6LayoutINS5_IJNSA_ILi2EEESB_SB_EEENS5_IJSB_NSA_ILi0EEESX_EEEEENS5_IJNS4_10UnderscoreES10_S10_EEEEENS4_23SM90_TMA_LOAD_MULTICASTENS4_14ComposedLayoutINS4_7SwizzleILi2ELi4ELi3EEENS4_18smem_ptr_flag_bitsILi16EEENSU_INS5_IJSC_SH_EEENS5_IJSH_SB_EEEEEEEvNS4_8identityENS4_13SM90_TMA_LOADES1C_vS1D_EENS_8epilogue10collective6detail29Sm90TmaWarpSpecializedAdapterINS1H_15DefaultEpilogueISJ_SK_SK_NS1G_6thread17LinearCombinationISJ_Li1EffLNS1L_9ScaleType4KindE0ELNS_15FloatRoundStyleE2ESJ_EENS1_15EpilogueDefaultEEEEEvvEEEEvNT_6ParamsE:
	.zero		1664


//--------------------- SYMBOLS --------------------------

	.type		.nv.reservedSmem.offset0,@object
	.size		.nv.reservedSmem.offset0,0x4
	.type		__assertfail,@function
